//
// Generated by NVIDIA NVVM Compiler
//
// Compiler Build ID: CL-36424714
// Cuda compilation tools, release 13.0, V13.0.88
// Based on NVVM 20.0.0
//

.version 9.0
.target sm_100
.address_size 64

	// .globl	_Z6phase1Piii
// _ZZ6phase1PiiiE6shared has been demoted
// _ZZ6phase2PiiiE10pivot_smem has been demoted
// _ZZ6phase2PiiiE9self_smem has been demoted
// _ZZ6phase3PiiiE8row_smem has been demoted
// _ZZ6phase3PiiiE8col_smem has been demoted

.visible .entry _Z6phase1Piii(
	.param .u64 .ptr .align 1 _Z6phase1Piii_param_0,
	.param .u32 _Z6phase1Piii_param_1,
	.param .u32 _Z6phase1Piii_param_2
)
{
	.reg .pred 	%p<2>;
	.reg .b32 	%r<141>;
	.reg .b64 	%rd<7>;
	// demoted variable
	.shared .align 4 .b8 _ZZ6phase1PiiiE6shared[16384];
	ld.param.u64 	%rd3, [_Z6phase1Piii_param_0];
	ld.param.u32 	%r23, [_Z6phase1Piii_param_1];
	ld.param.u32 	%r24, [_Z6phase1Piii_param_2];
	cvta.to.global.u64 	%rd4, %rd3;
	shl.b32 	%r25, %r24, 6;
	mad.lo.s32 	%r26, %r25, %r23, %r25;
	mov.u32 	%r27, %tid.x;
	mov.u32 	%r28, %tid.y;
	mad.lo.s32 	%r29, %r23, %r28, %r26;
	add.s32 	%r30, %r29, %r27;
	mul.wide.s32 	%rd5, %r30, 4;
	add.s64 	%rd1, %rd4, %rd5;
	ld.global.u32 	%r31, [%rd1];
	shl.b32 	%r32, %r28, 8;
	mov.u32 	%r33, _ZZ6phase1PiiiE6shared;
	add.s32 	%r34, %r33, %r32;
	shl.b32 	%r35, %r27, 2;
	add.s32 	%r1, %r34, %r35;
	st.shared.u32 	[%r1], %r31;
	ld.global.u32 	%r36, [%rd1+128];
	st.shared.u32 	[%r1+128], %r36;
	shl.b32 	%r37, %r23, 5;
	add.s32 	%r38, %r30, %r37;
	mul.wide.s32 	%rd6, %r38, 4;
	add.s64 	%rd2, %rd4, %rd6;
	ld.global.u32 	%r39, [%rd2];
	st.shared.u32 	[%r1+8192], %r39;
	ld.global.u32 	%r40, [%rd2+128];
	st.shared.u32 	[%r1+8320], %r40;
	bar.sync 	0;
	ld.shared.u32 	%r140, [%r1];
	ld.shared.u32 	%r139, [%r1+128];
	ld.shared.u32 	%r138, [%r1+8192];
	ld.shared.u32 	%r137, [%r1+8320];
	add.s32 	%r135, %r34, 8192;
	add.s32 	%r41, %r35, %r33;
	add.s32 	%r134, %r41, 1024;
	mov.b32 	%r136, 8192;
$L__BB0_1:
	.pragma "nounroll";
	ld.shared.u32 	%r42, [%r135+-8192];
	ld.shared.u32 	%r43, [%r134+-1024];
	add.s32 	%r44, %r43, %r42;
	min.s32 	%r45, %r140, %r44;
	ld.shared.u32 	%r46, [%r134+-896];
	add.s32 	%r47, %r46, %r42;
	min.s32 	%r48, %r139, %r47;
	ld.shared.u32 	%r49, [%r135];
	add.s32 	%r50, %r43, %r49;
	min.s32 	%r51, %r138, %r50;
	add.s32 	%r52, %r46, %r49;
	min.s32 	%r53, %r137, %r52;
	st.shared.u32 	[%r1], %r45;
	st.shared.u32 	[%r1+128], %r48;
	st.shared.u32 	[%r1+8192], %r51;
	st.shared.u32 	[%r1+8320], %r53;
	bar.sync 	0;
	ld.shared.u32 	%r54, [%r135+-8188];
	ld.shared.u32 	%r55, [%r134+-768];
	add.s32 	%r56, %r55, %r54;
	min.s32 	%r57, %r45, %r56;
	ld.shared.u32 	%r58, [%r134+-640];
	add.s32 	%r59, %r58, %r54;
	min.s32 	%r60, %r48, %r59;
	ld.shared.u32 	%r61, [%r135+4];
	add.s32 	%r62, %r55, %r61;
	min.s32 	%r63, %r51, %r62;
	add.s32 	%r64, %r58, %r61;
	min.s32 	%r65, %r53, %r64;
	st.shared.u32 	[%r1], %r57;
	st.shared.u32 	[%r1+128], %r60;
	st.shared.u32 	[%r1+8192], %r63;
	st.shared.u32 	[%r1+8320], %r65;
	bar.sync 	0;
	ld.shared.u32 	%r66, [%r135+-8184];
	ld.shared.u32 	%r67, [%r134+-512];
	add.s32 	%r68, %r67, %r66;
	min.s32 	%r69, %r57, %r68;
	ld.shared.u32 	%r70, [%r134+-384];
	add.s32 	%r71, %r70, %r66;
	min.s32 	%r72, %r60, %r71;
	ld.shared.u32 	%r73, [%r135+8];
	add.s32 	%r74, %r67, %r73;
	min.s32 	%r75, %r63, %r74;
	add.s32 	%r76, %r70, %r73;
	min.s32 	%r77, %r65, %r76;
	st.shared.u32 	[%r1], %r69;
	st.shared.u32 	[%r1+128], %r72;
	st.shared.u32 	[%r1+8192], %r75;
	st.shared.u32 	[%r1+8320], %r77;
	bar.sync 	0;
	ld.shared.u32 	%r78, [%r135+-8180];
	ld.shared.u32 	%r79, [%r134+-256];
	add.s32 	%r80, %r79, %r78;
	min.s32 	%r81, %r69, %r80;
	ld.shared.u32 	%r82, [%r134+-128];
	add.s32 	%r83, %r82, %r78;
	min.s32 	%r84, %r72, %r83;
	ld.shared.u32 	%r85, [%r135+12];
	add.s32 	%r86, %r79, %r85;
	min.s32 	%r87, %r75, %r86;
	add.s32 	%r88, %r82, %r85;
	min.s32 	%r89, %r77, %r88;
	st.shared.u32 	[%r1], %r81;
	st.shared.u32 	[%r1+128], %r84;
	st.shared.u32 	[%r1+8192], %r87;
	st.shared.u32 	[%r1+8320], %r89;
	bar.sync 	0;
	ld.shared.u32 	%r90, [%r135+-8176];
	ld.shared.u32 	%r91, [%r134];
	add.s32 	%r92, %r91, %r90;
	min.s32 	%r93, %r81, %r92;
	ld.shared.u32 	%r94, [%r134+128];
	add.s32 	%r95, %r94, %r90;
	min.s32 	%r96, %r84, %r95;
	ld.shared.u32 	%r97, [%r135+16];
	add.s32 	%r98, %r91, %r97;
	min.s32 	%r99, %r87, %r98;
	add.s32 	%r100, %r94, %r97;
	min.s32 	%r101, %r89, %r100;
	st.shared.u32 	[%r1], %r93;
	st.shared.u32 	[%r1+128], %r96;
	st.shared.u32 	[%r1+8192], %r99;
	st.shared.u32 	[%r1+8320], %r101;
	bar.sync 	0;
	ld.shared.u32 	%r102, [%r135+-8172];
	ld.shared.u32 	%r103, [%r134+256];
	add.s32 	%r104, %r103, %r102;
	min.s32 	%r105, %r93, %r104;
	ld.shared.u32 	%r106, [%r134+384];
	add.s32 	%r107, %r106, %r102;
	min.s32 	%r108, %r96, %r107;
	ld.shared.u32 	%r109, [%r135+20];
	add.s32 	%r110, %r103, %r109;
	min.s32 	%r111, %r99, %r110;
	add.s32 	%r112, %r106, %r109;
	min.s32 	%r113, %r101, %r112;
	st.shared.u32 	[%r1], %r105;
	st.shared.u32 	[%r1+128], %r108;
	st.shared.u32 	[%r1+8192], %r111;
	st.shared.u32 	[%r1+8320], %r113;
	bar.sync 	0;
	ld.shared.u32 	%r114, [%r135+-8168];
	ld.shared.u32 	%r115, [%r134+512];
	add.s32 	%r116, %r115, %r114;
	min.s32 	%r117, %r105, %r116;
	ld.shared.u32 	%r118, [%r134+640];
	add.s32 	%r119, %r118, %r114;
	min.s32 	%r120, %r108, %r119;
	ld.shared.u32 	%r121, [%r135+24];
	add.s32 	%r122, %r115, %r121;
	min.s32 	%r123, %r111, %r122;
	add.s32 	%r124, %r118, %r121;
	min.s32 	%r125, %r113, %r124;
	st.shared.u32 	[%r1], %r117;
	st.shared.u32 	[%r1+128], %r120;
	st.shared.u32 	[%r1+8192], %r123;
	st.shared.u32 	[%r1+8320], %r125;
	bar.sync 	0;
	ld.shared.u32 	%r126, [%r135+-8164];
	ld.shared.u32 	%r127, [%r134+768];
	add.s32 	%r128, %r127, %r126;
	min.s32 	%r140, %r117, %r128;
	ld.shared.u32 	%r129, [%r134+896];
	add.s32 	%r130, %r129, %r126;
	min.s32 	%r139, %r120, %r130;
	ld.shared.u32 	%r131, [%r135+28];
	add.s32 	%r132, %r127, %r131;
	min.s32 	%r138, %r123, %r132;
	add.s32 	%r133, %r129, %r131;
	min.s32 	%r137, %r125, %r133;
	st.shared.u32 	[%r1], %r140;
	st.shared.u32 	[%r1+128], %r139;
	st.shared.u32 	[%r1+8192], %r138;
	st.shared.u32 	[%r1+8320], %r137;
	bar.sync 	0;
	add.s32 	%r136, %r136, 32;
	add.s32 	%r135, %r135, 32;
	add.s32 	%r134, %r134, 2048;
	setp.ne.s32 	%p1, %r136, 8448;
	@%p1 bra 	$L__BB0_1;
	st.global.u32 	[%rd1], %r140;
	st.global.u32 	[%rd1+128], %r139;
	st.global.u32 	[%rd2], %r138;
	st.global.u32 	[%rd2+128], %r137;
	ret;

}
	// .globl	_Z6phase2Piii
.visible .entry _Z6phase2Piii(
	.param .u64 .ptr .align 1 _Z6phase2Piii_param_0,
	.param .u32 _Z6phase2Piii_param_1,
	.param .u32 _Z6phase2Piii_param_2
)
{
	.reg .pred 	%p<67>;
	.reg .b32 	%r<1586>;
	.reg .b64 	%rd<11>;
	// demoted variable
	.shared .align 4 .b8 _ZZ6phase2PiiiE10pivot_smem[16384];
	// demoted variable
	.shared .align 4 .b8 _ZZ6phase2PiiiE9self_smem[16384];
	ld.param.u64 	%rd3, [_Z6phase2Piii_param_0];
	ld.param.u32 	%r1036, [_Z6phase2Piii_param_1];
	ld.param.u32 	%r1037, [_Z6phase2Piii_param_2];
	mov.u32 	%r1, %ctaid.x;
	setp.eq.s32 	%p1, %r1, %r1037;
	@%p1 bra 	$L__BB1_197;
	shl.b32 	%r2, %r1037, 6;
	mul.lo.s32 	%r3, %r2, %r1036;
	mov.u32 	%r4, %ctaid.y;
	setp.ne.s32 	%p2, %r4, 0;
	@%p2 bra 	$L__BB1_3;
	shl.b32 	%r1040, %r1, 6;
	add.s32 	%r1329, %r3, %r1040;
	bra.uni 	$L__BB1_4;
$L__BB1_3:
	mul.lo.s32 	%r1038, %r1, %r1036;
	shl.b32 	%r1039, %r1038, 6;
	add.s32 	%r1329, %r2, %r1039;
$L__BB1_4:
	mov.u32 	%r1041, %tid.x;
	mov.u32 	%r1042, %tid.y;
	add.s32 	%r1043, %r3, %r2;
	cvta.to.global.u64 	%rd4, %rd3;
	setp.ne.s32 	%p3, %r4, 0;
	mul.lo.s32 	%r1044, %r1036, %r1042;
	add.s32 	%r1045, %r1043, %r1044;
	add.s32 	%r1046, %r1045, %r1041;
	mul.wide.s32 	%rd5, %r1046, 4;
	add.s64 	%rd6, %rd4, %rd5;
	ld.global.u32 	%r1047, [%rd6];
	shl.b32 	%r1048, %r1042, 8;
	mov.u32 	%r1049, _ZZ6phase2PiiiE10pivot_smem;
	add.s32 	%r8, %r1049, %r1048;
	shl.b32 	%r1050, %r1041, 2;
	add.s32 	%r1051, %r8, %r1050;
	st.shared.u32 	[%r1051], %r1047;
	ld.global.u32 	%r1052, [%rd6+128];
	st.shared.u32 	[%r1051+128], %r1052;
	shl.b32 	%r1053, %r1036, 5;
	add.s32 	%r1054, %r1044, %r1053;
	add.s32 	%r1055, %r1043, %r1054;
	add.s32 	%r1056, %r1055, %r1041;
	mul.wide.s32 	%rd7, %r1056, 4;
	add.s64 	%rd8, %rd4, %rd7;
	ld.global.u32 	%r1057, [%rd8];
	st.shared.u32 	[%r1051+8192], %r1057;
	ld.global.u32 	%r1058, [%rd8+128];
	st.shared.u32 	[%r1051+8320], %r1058;
	add.s32 	%r1059, %r1329, %r1044;
	add.s32 	%r1060, %r1059, %r1041;
	mul.wide.s32 	%rd9, %r1060, 4;
	add.s64 	%rd1, %rd4, %rd9;
	ld.global.u32 	%r1061, [%rd1];
	mov.u32 	%r1062, _ZZ6phase2PiiiE9self_smem;
	add.s32 	%r9, %r1062, %r1048;
	add.s32 	%r1063, %r9, %r1050;
	st.shared.u32 	[%r1063], %r1061;
	ld.global.u32 	%r1064, [%rd1+128];
	st.shared.u32 	[%r1063+128], %r1064;
	add.s32 	%r1065, %r1329, %r1054;
	add.s32 	%r1066, %r1065, %r1041;
	mul.wide.s32 	%rd10, %r1066, 4;
	add.s64 	%rd2, %rd4, %rd10;
	ld.global.u32 	%r1067, [%rd2];
	st.shared.u32 	[%r1063+8192], %r1067;
	ld.global.u32 	%r1068, [%rd2+128];
	st.shared.u32 	[%r1063+8320], %r1068;
	bar.sync 	0;
	ld.shared.u32 	%r10, [%r1063+8320];
	ld.shared.u32 	%r11, [%r1063+8192];
	ld.shared.u32 	%r12, [%r1063+128];
	ld.shared.u32 	%r13, [%r1063];
	add.s32 	%r14, %r1062, %r1050;
	add.s32 	%r15, %r1049, %r1050;
	@%p3 bra 	$L__BB1_6;
	ld.shared.u32 	%r1333, [%r8];
	ld.shared.u32 	%r1332, [%r14];
	ld.shared.u32 	%r1331, [%r14+128];
	ld.shared.u32 	%r1330, [%r8+8192];
	bra.uni 	$L__BB1_7;
$L__BB1_6:
	ld.shared.u32 	%r1333, [%r9];
	ld.shared.u32 	%r1332, [%r15];
	ld.shared.u32 	%r1331, [%r15+128];
	ld.shared.u32 	%r1330, [%r9+8192];
$L__BB1_7:
	setp.eq.s32 	%p4, %r4, 0;
	add.s32 	%r1069, %r1333, %r1332;
	min.s32 	%r28, %r13, %r1069;
	add.s32 	%r1070, %r1333, %r1331;
	min.s32 	%r29, %r12, %r1070;
	add.s32 	%r1071, %r1332, %r1330;
	min.s32 	%r30, %r11, %r1071;
	add.s32 	%r1072, %r1331, %r1330;
	min.s32 	%r31, %r10, %r1072;
	@%p4 bra 	$L__BB1_9;
	ld.shared.u32 	%r1337, [%r9+4];
	ld.shared.u32 	%r1336, [%r15+256];
	ld.shared.u32 	%r1335, [%r15+384];
	ld.shared.u32 	%r1334, [%r9+8196];
	bra.uni 	$L__BB1_10;
$L__BB1_9:
	ld.shared.u32 	%r1337, [%r8+4];
	ld.shared.u32 	%r1336, [%r14+256];
	ld.shared.u32 	%r1335, [%r14+384];
	ld.shared.u32 	%r1334, [%r8+8196];
$L__BB1_10:
	setp.eq.s32 	%p5, %r4, 0;
	add.s32 	%r1073, %r1337, %r1336;
	min.s32 	%r44, %r28, %r1073;
	add.s32 	%r1074, %r1337, %r1335;
	min.s32 	%r45, %r29, %r1074;
	add.s32 	%r1075, %r1336, %r1334;
	min.s32 	%r46, %r30, %r1075;
	add.s32 	%r1076, %r1335, %r1334;
	min.s32 	%r47, %r31, %r1076;
	@%p5 bra 	$L__BB1_12;
	ld.shared.u32 	%r1341, [%r9+8];
	ld.shared.u32 	%r1340, [%r15+512];
	ld.shared.u32 	%r1339, [%r15+640];
	ld.shared.u32 	%r1338, [%r9+8200];
	bra.uni 	$L__BB1_13;
$L__BB1_12:
	ld.shared.u32 	%r1341, [%r8+8];
	ld.shared.u32 	%r1340, [%r14+512];
	ld.shared.u32 	%r1339, [%r14+640];
	ld.shared.u32 	%r1338, [%r8+8200];
$L__BB1_13:
	setp.eq.s32 	%p6, %r4, 0;
	add.s32 	%r1077, %r1341, %r1340;
	min.s32 	%r60, %r44, %r1077;
	add.s32 	%r1078, %r1341, %r1339;
	min.s32 	%r61, %r45, %r1078;
	add.s32 	%r1079, %r1340, %r1338;
	min.s32 	%r62, %r46, %r1079;
	add.s32 	%r1080, %r1339, %r1338;
	min.s32 	%r63, %r47, %r1080;
	@%p6 bra 	$L__BB1_15;
	ld.shared.u32 	%r1345, [%r9+12];
	ld.shared.u32 	%r1344, [%r15+768];
	ld.shared.u32 	%r1343, [%r15+896];
	ld.shared.u32 	%r1342, [%r9+8204];
	bra.uni 	$L__BB1_16;
$L__BB1_15:
	ld.shared.u32 	%r1345, [%r8+12];
	ld.shared.u32 	%r1344, [%r14+768];
	ld.shared.u32 	%r1343, [%r14+896];
	ld.shared.u32 	%r1342, [%r8+8204];
$L__BB1_16:
	setp.eq.s32 	%p7, %r4, 0;
	add.s32 	%r1081, %r1345, %r1344;
	min.s32 	%r76, %r60, %r1081;
	add.s32 	%r1082, %r1345, %r1343;
	min.s32 	%r77, %r61, %r1082;
	add.s32 	%r1083, %r1344, %r1342;
	min.s32 	%r78, %r62, %r1083;
	add.s32 	%r1084, %r1343, %r1342;
	min.s32 	%r79, %r63, %r1084;
	@%p7 bra 	$L__BB1_18;
	ld.shared.u32 	%r1349, [%r9+16];
	ld.shared.u32 	%r1348, [%r15+1024];
	ld.shared.u32 	%r1347, [%r15+1152];
	ld.shared.u32 	%r1346, [%r9+8208];
	bra.uni 	$L__BB1_19;
$L__BB1_18:
	ld.shared.u32 	%r1349, [%r8+16];
	ld.shared.u32 	%r1348, [%r14+1024];
	ld.shared.u32 	%r1347, [%r14+1152];
	ld.shared.u32 	%r1346, [%r8+8208];
$L__BB1_19:
	setp.eq.s32 	%p8, %r4, 0;
	add.s32 	%r1085, %r1349, %r1348;
	min.s32 	%r92, %r76, %r1085;
	add.s32 	%r1086, %r1349, %r1347;
	min.s32 	%r93, %r77, %r1086;
	add.s32 	%r1087, %r1348, %r1346;
	min.s32 	%r94, %r78, %r1087;
	add.s32 	%r1088, %r1347, %r1346;
	min.s32 	%r95, %r79, %r1088;
	@%p8 bra 	$L__BB1_21;
	ld.shared.u32 	%r1353, [%r9+20];
	ld.shared.u32 	%r1352, [%r15+1280];
	ld.shared.u32 	%r1351, [%r15+1408];
	ld.shared.u32 	%r1350, [%r9+8212];
	bra.uni 	$L__BB1_22;
$L__BB1_21:
	ld.shared.u32 	%r1353, [%r8+20];
	ld.shared.u32 	%r1352, [%r14+1280];
	ld.shared.u32 	%r1351, [%r14+1408];
	ld.shared.u32 	%r1350, [%r8+8212];
$L__BB1_22:
	setp.eq.s32 	%p9, %r4, 0;
	add.s32 	%r1089, %r1353, %r1352;
	min.s32 	%r108, %r92, %r1089;
	add.s32 	%r1090, %r1353, %r1351;
	min.s32 	%r109, %r93, %r1090;
	add.s32 	%r1091, %r1352, %r1350;
	min.s32 	%r110, %r94, %r1091;
	add.s32 	%r1092, %r1351, %r1350;
	min.s32 	%r111, %r95, %r1092;
	@%p9 bra 	$L__BB1_24;
	ld.shared.u32 	%r1357, [%r9+24];
	ld.shared.u32 	%r1356, [%r15+1536];
	ld.shared.u32 	%r1355, [%r15+1664];
	ld.shared.u32 	%r1354, [%r9+8216];
	bra.uni 	$L__BB1_25;
$L__BB1_24:
	ld.shared.u32 	%r1357, [%r8+24];
	ld.shared.u32 	%r1356, [%r14+1536];
	ld.shared.u32 	%r1355, [%r14+1664];
	ld.shared.u32 	%r1354, [%r8+8216];
$L__BB1_25:
	setp.eq.s32 	%p10, %r4, 0;
	add.s32 	%r1093, %r1357, %r1356;
	min.s32 	%r124, %r108, %r1093;
	add.s32 	%r1094, %r1357, %r1355;
	min.s32 	%r125, %r109, %r1094;
	add.s32 	%r1095, %r1356, %r1354;
	min.s32 	%r126, %r110, %r1095;
	add.s32 	%r1096, %r1355, %r1354;
	min.s32 	%r127, %r111, %r1096;
	@%p10 bra 	$L__BB1_27;
	ld.shared.u32 	%r1361, [%r9+28];
	ld.shared.u32 	%r1360, [%r15+1792];
	ld.shared.u32 	%r1359, [%r15+1920];
	ld.shared.u32 	%r1358, [%r9+8220];
	bra.uni 	$L__BB1_28;
$L__BB1_27:
	ld.shared.u32 	%r1361, [%r8+28];
	ld.shared.u32 	%r1360, [%r14+1792];
	ld.shared.u32 	%r1359, [%r14+1920];
	ld.shared.u32 	%r1358, [%r8+8220];
$L__BB1_28:
	setp.eq.s32 	%p11, %r4, 0;
	add.s32 	%r1097, %r1361, %r1360;
	min.s32 	%r140, %r124, %r1097;
	add.s32 	%r1098, %r1361, %r1359;
	min.s32 	%r141, %r125, %r1098;
	add.s32 	%r1099, %r1360, %r1358;
	min.s32 	%r142, %r126, %r1099;
	add.s32 	%r1100, %r1359, %r1358;
	min.s32 	%r143, %r127, %r1100;
	@%p11 bra 	$L__BB1_30;
	ld.shared.u32 	%r1365, [%r9+32];
	ld.shared.u32 	%r1364, [%r15+2048];
	ld.shared.u32 	%r1363, [%r15+2176];
	ld.shared.u32 	%r1362, [%r9+8224];
	bra.uni 	$L__BB1_31;
$L__BB1_30:
	ld.shared.u32 	%r1365, [%r8+32];
	ld.shared.u32 	%r1364, [%r14+2048];
	ld.shared.u32 	%r1363, [%r14+2176];
	ld.shared.u32 	%r1362, [%r8+8224];
$L__BB1_31:
	setp.eq.s32 	%p12, %r4, 0;
	add.s32 	%r1101, %r1365, %r1364;
	min.s32 	%r156, %r140, %r1101;
	add.s32 	%r1102, %r1365, %r1363;
	min.s32 	%r157, %r141, %r1102;
	add.s32 	%r1103, %r1364, %r1362;
	min.s32 	%r158, %r142, %r1103;
	add.s32 	%r1104, %r1363, %r1362;
	min.s32 	%r159, %r143, %r1104;
	@%p12 bra 	$L__BB1_33;
	ld.shared.u32 	%r1369, [%r9+36];
	ld.shared.u32 	%r1368, [%r15+2304];
	ld.shared.u32 	%r1367, [%r15+2432];
	ld.shared.u32 	%r1366, [%r9+8228];
	bra.uni 	$L__BB1_34;
$L__BB1_33:
	ld.shared.u32 	%r1369, [%r8+36];
	ld.shared.u32 	%r1368, [%r14+2304];
	ld.shared.u32 	%r1367, [%r14+2432];
	ld.shared.u32 	%r1366, [%r8+8228];
$L__BB1_34:
	setp.eq.s32 	%p13, %r4, 0;
	add.s32 	%r1105, %r1369, %r1368;
	min.s32 	%r172, %r156, %r1105;
	add.s32 	%r1106, %r1369, %r1367;
	min.s32 	%r173, %r157, %r1106;
	add.s32 	%r1107, %r1368, %r1366;
	min.s32 	%r174, %r158, %r1107;
	add.s32 	%r1108, %r1367, %r1366;
	min.s32 	%r175, %r159, %r1108;
	@%p13 bra 	$L__BB1_36;
	ld.shared.u32 	%r1373, [%r9+40];
	ld.shared.u32 	%r1372, [%r15+2560];
	ld.shared.u32 	%r1371, [%r15+2688];
	ld.shared.u32 	%r1370, [%r9+8232];
	bra.uni 	$L__BB1_37;
$L__BB1_36:
	ld.shared.u32 	%r1373, [%r8+40];
	ld.shared.u32 	%r1372, [%r14+2560];
	ld.shared.u32 	%r1371, [%r14+2688];
	ld.shared.u32 	%r1370, [%r8+8232];
$L__BB1_37:
	setp.eq.s32 	%p14, %r4, 0;
	add.s32 	%r1109, %r1373, %r1372;
	min.s32 	%r188, %r172, %r1109;
	add.s32 	%r1110, %r1373, %r1371;
	min.s32 	%r189, %r173, %r1110;
	add.s32 	%r1111, %r1372, %r1370;
	min.s32 	%r190, %r174, %r1111;
	add.s32 	%r1112, %r1371, %r1370;
	min.s32 	%r191, %r175, %r1112;
	@%p14 bra 	$L__BB1_39;
	ld.shared.u32 	%r1377, [%r9+44];
	ld.shared.u32 	%r1376, [%r15+2816];
	ld.shared.u32 	%r1375, [%r15+2944];
	ld.shared.u32 	%r1374, [%r9+8236];
	bra.uni 	$L__BB1_40;
$L__BB1_39:
	ld.shared.u32 	%r1377, [%r8+44];
	ld.shared.u32 	%r1376, [%r14+2816];
	ld.shared.u32 	%r1375, [%r14+2944];
	ld.shared.u32 	%r1374, [%r8+8236];
$L__BB1_40:
	setp.eq.s32 	%p15, %r4, 0;
	add.s32 	%r1113, %r1377, %r1376;
	min.s32 	%r204, %r188, %r1113;
	add.s32 	%r1114, %r1377, %r1375;
	min.s32 	%r205, %r189, %r1114;
	add.s32 	%r1115, %r1376, %r1374;
	min.s32 	%r206, %r190, %r1115;
	add.s32 	%r1116, %r1375, %r1374;
	min.s32 	%r207, %r191, %r1116;
	@%p15 bra 	$L__BB1_42;
	ld.shared.u32 	%r1381, [%r9+48];
	ld.shared.u32 	%r1380, [%r15+3072];
	ld.shared.u32 	%r1379, [%r15+3200];
	ld.shared.u32 	%r1378, [%r9+8240];
	bra.uni 	$L__BB1_43;
$L__BB1_42:
	ld.shared.u32 	%r1381, [%r8+48];
	ld.shared.u32 	%r1380, [%r14+3072];
	ld.shared.u32 	%r1379, [%r14+3200];
	ld.shared.u32 	%r1378, [%r8+8240];
$L__BB1_43:
	setp.eq.s32 	%p16, %r4, 0;
	add.s32 	%r1117, %r1381, %r1380;
	min.s32 	%r220, %r204, %r1117;
	add.s32 	%r1118, %r1381, %r1379;
	min.s32 	%r221, %r205, %r1118;
	add.s32 	%r1119, %r1380, %r1378;
	min.s32 	%r222, %r206, %r1119;
	add.s32 	%r1120, %r1379, %r1378;
	min.s32 	%r223, %r207, %r1120;
	@%p16 bra 	$L__BB1_45;
	ld.shared.u32 	%r1385, [%r9+52];
	ld.shared.u32 	%r1384, [%r15+3328];
	ld.shared.u32 	%r1383, [%r15+3456];
	ld.shared.u32 	%r1382, [%r9+8244];
	bra.uni 	$L__BB1_46;
$L__BB1_45:
	ld.shared.u32 	%r1385, [%r8+52];
	ld.shared.u32 	%r1384, [%r14+3328];
	ld.shared.u32 	%r1383, [%r14+3456];
	ld.shared.u32 	%r1382, [%r8+8244];
$L__BB1_46:
	setp.eq.s32 	%p17, %r4, 0;
	add.s32 	%r1121, %r1385, %r1384;
	min.s32 	%r236, %r220, %r1121;
	add.s32 	%r1122, %r1385, %r1383;
	min.s32 	%r237, %r221, %r1122;
	add.s32 	%r1123, %r1384, %r1382;
	min.s32 	%r238, %r222, %r1123;
	add.s32 	%r1124, %r1383, %r1382;
	min.s32 	%r239, %r223, %r1124;
	@%p17 bra 	$L__BB1_48;
	ld.shared.u32 	%r1389, [%r9+56];
	ld.shared.u32 	%r1388, [%r15+3584];
	ld.shared.u32 	%r1387, [%r15+3712];
	ld.shared.u32 	%r1386, [%r9+8248];
	bra.uni 	$L__BB1_49;
$L__BB1_48:
	ld.shared.u32 	%r1389, [%r8+56];
	ld.shared.u32 	%r1388, [%r14+3584];
	ld.shared.u32 	%r1387, [%r14+3712];
	ld.shared.u32 	%r1386, [%r8+8248];
$L__BB1_49:
	setp.eq.s32 	%p18, %r4, 0;
	add.s32 	%r1125, %r1389, %r1388;
	min.s32 	%r252, %r236, %r1125;
	add.s32 	%r1126, %r1389, %r1387;
	min.s32 	%r253, %r237, %r1126;
	add.s32 	%r1127, %r1388, %r1386;
	min.s32 	%r254, %r238, %r1127;
	add.s32 	%r1128, %r1387, %r1386;
	min.s32 	%r255, %r239, %r1128;
	@%p18 bra 	$L__BB1_51;
	ld.shared.u32 	%r1393, [%r9+60];
	ld.shared.u32 	%r1392, [%r15+3840];
	ld.shared.u32 	%r1391, [%r15+3968];
	ld.shared.u32 	%r1390, [%r9+8252];
	bra.uni 	$L__BB1_52;
$L__BB1_51:
	ld.shared.u32 	%r1393, [%r8+60];
	ld.shared.u32 	%r1392, [%r14+3840];
	ld.shared.u32 	%r1391, [%r14+3968];
	ld.shared.u32 	%r1390, [%r8+8252];
$L__BB1_52:
	setp.eq.s32 	%p19, %r4, 0;
	add.s32 	%r1129, %r1393, %r1392;
	min.s32 	%r268, %r252, %r1129;
	add.s32 	%r1130, %r1393, %r1391;
	min.s32 	%r269, %r253, %r1130;
	add.s32 	%r1131, %r1392, %r1390;
	min.s32 	%r270, %r254, %r1131;
	add.s32 	%r1132, %r1391, %r1390;
	min.s32 	%r271, %r255, %r1132;
	@%p19 bra 	$L__BB1_54;
	ld.shared.u32 	%r1397, [%r9+64];
	ld.shared.u32 	%r1396, [%r15+4096];
	ld.shared.u32 	%r1395, [%r15+4224];
	ld.shared.u32 	%r1394, [%r9+8256];
	bra.uni 	$L__BB1_55;
$L__BB1_54:
	ld.shared.u32 	%r1397, [%r8+64];
	ld.shared.u32 	%r1396, [%r14+4096];
	ld.shared.u32 	%r1395, [%r14+4224];
	ld.shared.u32 	%r1394, [%r8+8256];
$L__BB1_55:
	setp.eq.s32 	%p20, %r4, 0;
	add.s32 	%r1133, %r1397, %r1396;
	min.s32 	%r284, %r268, %r1133;
	add.s32 	%r1134, %r1397, %r1395;
	min.s32 	%r285, %r269, %r1134;
	add.s32 	%r1135, %r1396, %r1394;
	min.s32 	%r286, %r270, %r1135;
	add.s32 	%r1136, %r1395, %r1394;
	min.s32 	%r287, %r271, %r1136;
	@%p20 bra 	$L__BB1_57;
	ld.shared.u32 	%r1401, [%r9+68];
	ld.shared.u32 	%r1400, [%r15+4352];
	ld.shared.u32 	%r1399, [%r15+4480];
	ld.shared.u32 	%r1398, [%r9+8260];
	bra.uni 	$L__BB1_58;
$L__BB1_57:
	ld.shared.u32 	%r1401, [%r8+68];
	ld.shared.u32 	%r1400, [%r14+4352];
	ld.shared.u32 	%r1399, [%r14+4480];
	ld.shared.u32 	%r1398, [%r8+8260];
$L__BB1_58:
	setp.eq.s32 	%p21, %r4, 0;
	add.s32 	%r1137, %r1401, %r1400;
	min.s32 	%r300, %r284, %r1137;
	add.s32 	%r1138, %r1401, %r1399;
	min.s32 	%r301, %r285, %r1138;
	add.s32 	%r1139, %r1400, %r1398;
	min.s32 	%r302, %r286, %r1139;
	add.s32 	%r1140, %r1399, %r1398;
	min.s32 	%r303, %r287, %r1140;
	@%p21 bra 	$L__BB1_60;
	ld.shared.u32 	%r1405, [%r9+72];
	ld.shared.u32 	%r1404, [%r15+4608];
	ld.shared.u32 	%r1403, [%r15+4736];
	ld.shared.u32 	%r1402, [%r9+8264];
	bra.uni 	$L__BB1_61;
$L__BB1_60:
	ld.shared.u32 	%r1405, [%r8+72];
	ld.shared.u32 	%r1404, [%r14+4608];
	ld.shared.u32 	%r1403, [%r14+4736];
	ld.shared.u32 	%r1402, [%r8+8264];
$L__BB1_61:
	setp.eq.s32 	%p22, %r4, 0;
	add.s32 	%r1141, %r1405, %r1404;
	min.s32 	%r316, %r300, %r1141;
	add.s32 	%r1142, %r1405, %r1403;
	min.s32 	%r317, %r301, %r1142;
	add.s32 	%r1143, %r1404, %r1402;
	min.s32 	%r318, %r302, %r1143;
	add.s32 	%r1144, %r1403, %r1402;
	min.s32 	%r319, %r303, %r1144;
	@%p22 bra 	$L__BB1_63;
	ld.shared.u32 	%r1409, [%r9+76];
	ld.shared.u32 	%r1408, [%r15+4864];
	ld.shared.u32 	%r1407, [%r15+4992];
	ld.shared.u32 	%r1406, [%r9+8268];
	bra.uni 	$L__BB1_64;
$L__BB1_63:
	ld.shared.u32 	%r1409, [%r8+76];
	ld.shared.u32 	%r1408, [%r14+4864];
	ld.shared.u32 	%r1407, [%r14+4992];
	ld.shared.u32 	%r1406, [%r8+8268];
$L__BB1_64:
	setp.eq.s32 	%p23, %r4, 0;
	add.s32 	%r1145, %r1409, %r1408;
	min.s32 	%r332, %r316, %r1145;
	add.s32 	%r1146, %r1409, %r1407;
	min.s32 	%r333, %r317, %r1146;
	add.s32 	%r1147, %r1408, %r1406;
	min.s32 	%r334, %r318, %r1147;
	add.s32 	%r1148, %r1407, %r1406;
	min.s32 	%r335, %r319, %r1148;
	@%p23 bra 	$L__BB1_66;
	ld.shared.u32 	%r1413, [%r9+80];
	ld.shared.u32 	%r1412, [%r15+5120];
	ld.shared.u32 	%r1411, [%r15+5248];
	ld.shared.u32 	%r1410, [%r9+8272];
	bra.uni 	$L__BB1_67;
$L__BB1_66:
	ld.shared.u32 	%r1413, [%r8+80];
	ld.shared.u32 	%r1412, [%r14+5120];
	ld.shared.u32 	%r1411, [%r14+5248];
	ld.shared.u32 	%r1410, [%r8+8272];
$L__BB1_67:
	setp.eq.s32 	%p24, %r4, 0;
	add.s32 	%r1149, %r1413, %r1412;
	min.s32 	%r348, %r332, %r1149;
	add.s32 	%r1150, %r1413, %r1411;
	min.s32 	%r349, %r333, %r1150;
	add.s32 	%r1151, %r1412, %r1410;
	min.s32 	%r350, %r334, %r1151;
	add.s32 	%r1152, %r1411, %r1410;
	min.s32 	%r351, %r335, %r1152;
	@%p24 bra 	$L__BB1_69;
	ld.shared.u32 	%r1417, [%r9+84];
	ld.shared.u32 	%r1416, [%r15+5376];
	ld.shared.u32 	%r1415, [%r15+5504];
	ld.shared.u32 	%r1414, [%r9+8276];
	bra.uni 	$L__BB1_70;
$L__BB1_69:
	ld.shared.u32 	%r1417, [%r8+84];
	ld.shared.u32 	%r1416, [%r14+5376];
	ld.shared.u32 	%r1415, [%r14+5504];
	ld.shared.u32 	%r1414, [%r8+8276];
$L__BB1_70:
	setp.eq.s32 	%p25, %r4, 0;
	add.s32 	%r1153, %r1417, %r1416;
	min.s32 	%r364, %r348, %r1153;
	add.s32 	%r1154, %r1417, %r1415;
	min.s32 	%r365, %r349, %r1154;
	add.s32 	%r1155, %r1416, %r1414;
	min.s32 	%r366, %r350, %r1155;
	add.s32 	%r1156, %r1415, %r1414;
	min.s32 	%r367, %r351, %r1156;
	@%p25 bra 	$L__BB1_72;
	ld.shared.u32 	%r1421, [%r9+88];
	ld.shared.u32 	%r1420, [%r15+5632];
	ld.shared.u32 	%r1419, [%r15+5760];
	ld.shared.u32 	%r1418, [%r9+8280];
	bra.uni 	$L__BB1_73;
$L__BB1_72:
	ld.shared.u32 	%r1421, [%r8+88];
	ld.shared.u32 	%r1420, [%r14+5632];
	ld.shared.u32 	%r1419, [%r14+5760];
	ld.shared.u32 	%r1418, [%r8+8280];
$L__BB1_73:
	setp.eq.s32 	%p26, %r4, 0;
	add.s32 	%r1157, %r1421, %r1420;
	min.s32 	%r380, %r364, %r1157;
	add.s32 	%r1158, %r1421, %r1419;
	min.s32 	%r381, %r365, %r1158;
	add.s32 	%r1159, %r1420, %r1418;
	min.s32 	%r382, %r366, %r1159;
	add.s32 	%r1160, %r1419, %r1418;
	min.s32 	%r383, %r367, %r1160;
	@%p26 bra 	$L__BB1_75;
	ld.shared.u32 	%r1425, [%r9+92];
	ld.shared.u32 	%r1424, [%r15+5888];
	ld.shared.u32 	%r1423, [%r15+6016];
	ld.shared.u32 	%r1422, [%r9+8284];
	bra.uni 	$L__BB1_76;
$L__BB1_75:
	ld.shared.u32 	%r1425, [%r8+92];
	ld.shared.u32 	%r1424, [%r14+5888];
	ld.shared.u32 	%r1423, [%r14+6016];
	ld.shared.u32 	%r1422, [%r8+8284];
$L__BB1_76:
	setp.eq.s32 	%p27, %r4, 0;
	add.s32 	%r1161, %r1425, %r1424;
	min.s32 	%r396, %r380, %r1161;
	add.s32 	%r1162, %r1425, %r1423;
	min.s32 	%r397, %r381, %r1162;
	add.s32 	%r1163, %r1424, %r1422;
	min.s32 	%r398, %r382, %r1163;
	add.s32 	%r1164, %r1423, %r1422;
	min.s32 	%r399, %r383, %r1164;
	@%p27 bra 	$L__BB1_78;
	ld.shared.u32 	%r1429, [%r9+96];
	ld.shared.u32 	%r1428, [%r15+6144];
	ld.shared.u32 	%r1427, [%r15+6272];
	ld.shared.u32 	%r1426, [%r9+8288];
	bra.uni 	$L__BB1_79;
$L__BB1_78:
	ld.shared.u32 	%r1429, [%r8+96];
	ld.shared.u32 	%r1428, [%r14+6144];
	ld.shared.u32 	%r1427, [%r14+6272];
	ld.shared.u32 	%r1426, [%r8+8288];
$L__BB1_79:
	setp.eq.s32 	%p28, %r4, 0;
	add.s32 	%r1165, %r1429, %r1428;
	min.s32 	%r412, %r396, %r1165;
	add.s32 	%r1166, %r1429, %r1427;
	min.s32 	%r413, %r397, %r1166;
	add.s32 	%r1167, %r1428, %r1426;
	min.s32 	%r414, %r398, %r1167;
	add.s32 	%r1168, %r1427, %r1426;
	min.s32 	%r415, %r399, %r1168;
	@%p28 bra 	$L__BB1_81;
	ld.shared.u32 	%r1433, [%r9+100];
	ld.shared.u32 	%r1432, [%r15+6400];
	ld.shared.u32 	%r1431, [%r15+6528];
	ld.shared.u32 	%r1430, [%r9+8292];
	bra.uni 	$L__BB1_82;
$L__BB1_81:
	ld.shared.u32 	%r1433, [%r8+100];
	ld.shared.u32 	%r1432, [%r14+6400];
	ld.shared.u32 	%r1431, [%r14+6528];
	ld.shared.u32 	%r1430, [%r8+8292];
$L__BB1_82:
	setp.eq.s32 	%p29, %r4, 0;
	add.s32 	%r1169, %r1433, %r1432;
	min.s32 	%r428, %r412, %r1169;
	add.s32 	%r1170, %r1433, %r1431;
	min.s32 	%r429, %r413, %r1170;
	add.s32 	%r1171, %r1432, %r1430;
	min.s32 	%r430, %r414, %r1171;
	add.s32 	%r1172, %r1431, %r1430;
	min.s32 	%r431, %r415, %r1172;
	@%p29 bra 	$L__BB1_84;
	ld.shared.u32 	%r1437, [%r9+104];
	ld.shared.u32 	%r1436, [%r15+6656];
	ld.shared.u32 	%r1435, [%r15+6784];
	ld.shared.u32 	%r1434, [%r9+8296];
	bra.uni 	$L__BB1_85;
$L__BB1_84:
	ld.shared.u32 	%r1437, [%r8+104];
	ld.shared.u32 	%r1436, [%r14+6656];
	ld.shared.u32 	%r1435, [%r14+6784];
	ld.shared.u32 	%r1434, [%r8+8296];
$L__BB1_85:
	setp.eq.s32 	%p30, %r4, 0;
	add.s32 	%r1173, %r1437, %r1436;
	min.s32 	%r444, %r428, %r1173;
	add.s32 	%r1174, %r1437, %r1435;
	min.s32 	%r445, %r429, %r1174;
	add.s32 	%r1175, %r1436, %r1434;
	min.s32 	%r446, %r430, %r1175;
	add.s32 	%r1176, %r1435, %r1434;
	min.s32 	%r447, %r431, %r1176;
	@%p30 bra 	$L__BB1_87;
	ld.shared.u32 	%r1441, [%r9+108];
	ld.shared.u32 	%r1440, [%r15+6912];
	ld.shared.u32 	%r1439, [%r15+7040];
	ld.shared.u32 	%r1438, [%r9+8300];
	bra.uni 	$L__BB1_88;
$L__BB1_87:
	ld.shared.u32 	%r1441, [%r8+108];
	ld.shared.u32 	%r1440, [%r14+6912];
	ld.shared.u32 	%r1439, [%r14+7040];
	ld.shared.u32 	%r1438, [%r8+8300];
$L__BB1_88:
	setp.eq.s32 	%p31, %r4, 0;
	add.s32 	%r1177, %r1441, %r1440;
	min.s32 	%r460, %r444, %r1177;
	add.s32 	%r1178, %r1441, %r1439;
	min.s32 	%r461, %r445, %r1178;
	add.s32 	%r1179, %r1440, %r1438;
	min.s32 	%r462, %r446, %r1179;
	add.s32 	%r1180, %r1439, %r1438;
	min.s32 	%r463, %r447, %r1180;
	@%p31 bra 	$L__BB1_90;
	ld.shared.u32 	%r1445, [%r9+112];
	ld.shared.u32 	%r1444, [%r15+7168];
	ld.shared.u32 	%r1443, [%r15+7296];
	ld.shared.u32 	%r1442, [%r9+8304];
	bra.uni 	$L__BB1_91;
$L__BB1_90:
	ld.shared.u32 	%r1445, [%r8+112];
	ld.shared.u32 	%r1444, [%r14+7168];
	ld.shared.u32 	%r1443, [%r14+7296];
	ld.shared.u32 	%r1442, [%r8+8304];
$L__BB1_91:
	setp.eq.s32 	%p32, %r4, 0;
	add.s32 	%r1181, %r1445, %r1444;
	min.s32 	%r476, %r460, %r1181;
	add.s32 	%r1182, %r1445, %r1443;
	min.s32 	%r477, %r461, %r1182;
	add.s32 	%r1183, %r1444, %r1442;
	min.s32 	%r478, %r462, %r1183;
	add.s32 	%r1184, %r1443, %r1442;
	min.s32 	%r479, %r463, %r1184;
	@%p32 bra 	$L__BB1_93;
	ld.shared.u32 	%r1449, [%r9+116];
	ld.shared.u32 	%r1448, [%r15+7424];
	ld.shared.u32 	%r1447, [%r15+7552];
	ld.shared.u32 	%r1446, [%r9+8308];
	bra.uni 	$L__BB1_94;
$L__BB1_93:
	ld.shared.u32 	%r1449, [%r8+116];
	ld.shared.u32 	%r1448, [%r14+7424];
	ld.shared.u32 	%r1447, [%r14+7552];
	ld.shared.u32 	%r1446, [%r8+8308];
$L__BB1_94:
	setp.eq.s32 	%p33, %r4, 0;
	add.s32 	%r1185, %r1449, %r1448;
	min.s32 	%r492, %r476, %r1185;
	add.s32 	%r1186, %r1449, %r1447;
	min.s32 	%r493, %r477, %r1186;
	add.s32 	%r1187, %r1448, %r1446;
	min.s32 	%r494, %r478, %r1187;
	add.s32 	%r1188, %r1447, %r1446;
	min.s32 	%r495, %r479, %r1188;
	@%p33 bra 	$L__BB1_96;
	ld.shared.u32 	%r1453, [%r9+120];
	ld.shared.u32 	%r1452, [%r15+7680];
	ld.shared.u32 	%r1451, [%r15+7808];
	ld.shared.u32 	%r1450, [%r9+8312];
	bra.uni 	$L__BB1_97;
$L__BB1_96:
	ld.shared.u32 	%r1453, [%r8+120];
	ld.shared.u32 	%r1452, [%r14+7680];
	ld.shared.u32 	%r1451, [%r14+7808];
	ld.shared.u32 	%r1450, [%r8+8312];
$L__BB1_97:
	setp.eq.s32 	%p34, %r4, 0;
	add.s32 	%r1189, %r1453, %r1452;
	min.s32 	%r508, %r492, %r1189;
	add.s32 	%r1190, %r1453, %r1451;
	min.s32 	%r509, %r493, %r1190;
	add.s32 	%r1191, %r1452, %r1450;
	min.s32 	%r510, %r494, %r1191;
	add.s32 	%r1192, %r1451, %r1450;
	min.s32 	%r511, %r495, %r1192;
	@%p34 bra 	$L__BB1_99;
	ld.shared.u32 	%r1457, [%r9+124];
	ld.shared.u32 	%r1456, [%r15+7936];
	ld.shared.u32 	%r1455, [%r15+8064];
	ld.shared.u32 	%r1454, [%r9+8316];
	bra.uni 	$L__BB1_100;
$L__BB1_99:
	ld.shared.u32 	%r1457, [%r8+124];
	ld.shared.u32 	%r1456, [%r14+7936];
	ld.shared.u32 	%r1455, [%r14+8064];
	ld.shared.u32 	%r1454, [%r8+8316];
$L__BB1_100:
	setp.eq.s32 	%p35, %r4, 0;
	add.s32 	%r1193, %r1457, %r1456;
	min.s32 	%r524, %r508, %r1193;
	add.s32 	%r1194, %r1457, %r1455;
	min.s32 	%r525, %r509, %r1194;
	add.s32 	%r1195, %r1456, %r1454;
	min.s32 	%r526, %r510, %r1195;
	add.s32 	%r1196, %r1455, %r1454;
	min.s32 	%r527, %r511, %r1196;
	@%p35 bra 	$L__BB1_102;
	ld.shared.u32 	%r1461, [%r9+128];
	ld.shared.u32 	%r1460, [%r15+8192];
	ld.shared.u32 	%r1459, [%r15+8320];
	ld.shared.u32 	%r1458, [%r9+8320];
	bra.uni 	$L__BB1_103;
$L__BB1_102:
	ld.shared.u32 	%r1461, [%r8+128];
	ld.shared.u32 	%r1460, [%r14+8192];
	ld.shared.u32 	%r1459, [%r14+8320];
	ld.shared.u32 	%r1458, [%r8+8320];
$L__BB1_103:
	setp.eq.s32 	%p36, %r4, 0;
	add.s32 	%r1197, %r1461, %r1460;
	min.s32 	%r540, %r524, %r1197;
	add.s32 	%r1198, %r1461, %r1459;
	min.s32 	%r541, %r525, %r1198;
	add.s32 	%r1199, %r1460, %r1458;
	min.s32 	%r542, %r526, %r1199;
	add.s32 	%r1200, %r1459, %r1458;
	min.s32 	%r543, %r527, %r1200;
	@%p36 bra 	$L__BB1_105;
	ld.shared.u32 	%r1465, [%r9+132];
	ld.shared.u32 	%r1464, [%r15+8448];
	ld.shared.u32 	%r1463, [%r15+8576];
	ld.shared.u32 	%r1462, [%r9+8324];
	bra.uni 	$L__BB1_106;
$L__BB1_105:
	ld.shared.u32 	%r1465, [%r8+132];
	ld.shared.u32 	%r1464, [%r14+8448];
	ld.shared.u32 	%r1463, [%r14+8576];
	ld.shared.u32 	%r1462, [%r8+8324];
$L__BB1_106:
	setp.eq.s32 	%p37, %r4, 0;
	add.s32 	%r1201, %r1465, %r1464;
	min.s32 	%r556, %r540, %r1201;
	add.s32 	%r1202, %r1465, %r1463;
	min.s32 	%r557, %r541, %r1202;
	add.s32 	%r1203, %r1464, %r1462;
	min.s32 	%r558, %r542, %r1203;
	add.s32 	%r1204, %r1463, %r1462;
	min.s32 	%r559, %r543, %r1204;
	@%p37 bra 	$L__BB1_108;
	ld.shared.u32 	%r1469, [%r9+136];
	ld.shared.u32 	%r1468, [%r15+8704];
	ld.shared.u32 	%r1467, [%r15+8832];
	ld.shared.u32 	%r1466, [%r9+8328];
	bra.uni 	$L__BB1_109;
$L__BB1_108:
	ld.shared.u32 	%r1469, [%r8+136];
	ld.shared.u32 	%r1468, [%r14+8704];
	ld.shared.u32 	%r1467, [%r14+8832];
	ld.shared.u32 	%r1466, [%r8+8328];
$L__BB1_109:
	setp.eq.s32 	%p38, %r4, 0;
	add.s32 	%r1205, %r1469, %r1468;
	min.s32 	%r572, %r556, %r1205;
	add.s32 	%r1206, %r1469, %r1467;
	min.s32 	%r573, %r557, %r1206;
	add.s32 	%r1207, %r1468, %r1466;
	min.s32 	%r574, %r558, %r1207;
	add.s32 	%r1208, %r1467, %r1466;
	min.s32 	%r575, %r559, %r1208;
	@%p38 bra 	$L__BB1_111;
	ld.shared.u32 	%r1473, [%r9+140];
	ld.shared.u32 	%r1472, [%r15+8960];
	ld.shared.u32 	%r1471, [%r15+9088];
	ld.shared.u32 	%r1470, [%r9+8332];
	bra.uni 	$L__BB1_112;
$L__BB1_111:
	ld.shared.u32 	%r1473, [%r8+140];
	ld.shared.u32 	%r1472, [%r14+8960];
	ld.shared.u32 	%r1471, [%r14+9088];
	ld.shared.u32 	%r1470, [%r8+8332];
$L__BB1_112:
	setp.eq.s32 	%p39, %r4, 0;
	add.s32 	%r1209, %r1473, %r1472;
	min.s32 	%r588, %r572, %r1209;
	add.s32 	%r1210, %r1473, %r1471;
	min.s32 	%r589, %r573, %r1210;
	add.s32 	%r1211, %r1472, %r1470;
	min.s32 	%r590, %r574, %r1211;
	add.s32 	%r1212, %r1471, %r1470;
	min.s32 	%r591, %r575, %r1212;
	@%p39 bra 	$L__BB1_114;
	ld.shared.u32 	%r1477, [%r9+144];
	ld.shared.u32 	%r1476, [%r15+9216];
	ld.shared.u32 	%r1475, [%r15+9344];
	ld.shared.u32 	%r1474, [%r9+8336];
	bra.uni 	$L__BB1_115;
$L__BB1_114:
	ld.shared.u32 	%r1477, [%r8+144];
	ld.shared.u32 	%r1476, [%r14+9216];
	ld.shared.u32 	%r1475, [%r14+9344];
	ld.shared.u32 	%r1474, [%r8+8336];
$L__BB1_115:
	setp.eq.s32 	%p40, %r4, 0;
	add.s32 	%r1213, %r1477, %r1476;
	min.s32 	%r604, %r588, %r1213;
	add.s32 	%r1214, %r1477, %r1475;
	min.s32 	%r605, %r589, %r1214;
	add.s32 	%r1215, %r1476, %r1474;
	min.s32 	%r606, %r590, %r1215;
	add.s32 	%r1216, %r1475, %r1474;
	min.s32 	%r607, %r591, %r1216;
	@%p40 bra 	$L__BB1_117;
	ld.shared.u32 	%r1481, [%r9+148];
	ld.shared.u32 	%r1480, [%r15+9472];
	ld.shared.u32 	%r1479, [%r15+9600];
	ld.shared.u32 	%r1478, [%r9+8340];
	bra.uni 	$L__BB1_118;
$L__BB1_117:
	ld.shared.u32 	%r1481, [%r8+148];
	ld.shared.u32 	%r1480, [%r14+9472];
	ld.shared.u32 	%r1479, [%r14+9600];
	ld.shared.u32 	%r1478, [%r8+8340];
$L__BB1_118:
	setp.eq.s32 	%p41, %r4, 0;
	add.s32 	%r1217, %r1481, %r1480;
	min.s32 	%r620, %r604, %r1217;
	add.s32 	%r1218, %r1481, %r1479;
	min.s32 	%r621, %r605, %r1218;
	add.s32 	%r1219, %r1480, %r1478;
	min.s32 	%r622, %r606, %r1219;
	add.s32 	%r1220, %r1479, %r1478;
	min.s32 	%r623, %r607, %r1220;
	@%p41 bra 	$L__BB1_120;
	ld.shared.u32 	%r1485, [%r9+152];
	ld.shared.u32 	%r1484, [%r15+9728];
	ld.shared.u32 	%r1483, [%r15+9856];
	ld.shared.u32 	%r1482, [%r9+8344];
	bra.uni 	$L__BB1_121;
$L__BB1_120:
	ld.shared.u32 	%r1485, [%r8+152];
	ld.shared.u32 	%r1484, [%r14+9728];
	ld.shared.u32 	%r1483, [%r14+9856];
	ld.shared.u32 	%r1482, [%r8+8344];
$L__BB1_121:
	setp.eq.s32 	%p42, %r4, 0;
	add.s32 	%r1221, %r1485, %r1484;
	min.s32 	%r636, %r620, %r1221;
	add.s32 	%r1222, %r1485, %r1483;
	min.s32 	%r637, %r621, %r1222;
	add.s32 	%r1223, %r1484, %r1482;
	min.s32 	%r638, %r622, %r1223;
	add.s32 	%r1224, %r1483, %r1482;
	min.s32 	%r639, %r623, %r1224;
	@%p42 bra 	$L__BB1_123;
	ld.shared.u32 	%r1489, [%r9+156];
	ld.shared.u32 	%r1488, [%r15+9984];
	ld.shared.u32 	%r1487, [%r15+10112];
	ld.shared.u32 	%r1486, [%r9+8348];
	bra.uni 	$L__BB1_124;
$L__BB1_123:
	ld.shared.u32 	%r1489, [%r8+156];
	ld.shared.u32 	%r1488, [%r14+9984];
	ld.shared.u32 	%r1487, [%r14+10112];
	ld.shared.u32 	%r1486, [%r8+8348];
$L__BB1_124:
	setp.eq.s32 	%p43, %r4, 0;
	add.s32 	%r1225, %r1489, %r1488;
	min.s32 	%r652, %r636, %r1225;
	add.s32 	%r1226, %r1489, %r1487;
	min.s32 	%r653, %r637, %r1226;
	add.s32 	%r1227, %r1488, %r1486;
	min.s32 	%r654, %r638, %r1227;
	add.s32 	%r1228, %r1487, %r1486;
	min.s32 	%r655, %r639, %r1228;
	@%p43 bra 	$L__BB1_126;
	ld.shared.u32 	%r1493, [%r9+160];
	ld.shared.u32 	%r1492, [%r15+10240];
	ld.shared.u32 	%r1491, [%r15+10368];
	ld.shared.u32 	%r1490, [%r9+8352];
	bra.uni 	$L__BB1_127;
$L__BB1_126:
	ld.shared.u32 	%r1493, [%r8+160];
	ld.shared.u32 	%r1492, [%r14+10240];
	ld.shared.u32 	%r1491, [%r14+10368];
	ld.shared.u32 	%r1490, [%r8+8352];
$L__BB1_127:
	setp.eq.s32 	%p44, %r4, 0;
	add.s32 	%r1229, %r1493, %r1492;
	min.s32 	%r668, %r652, %r1229;
	add.s32 	%r1230, %r1493, %r1491;
	min.s32 	%r669, %r653, %r1230;
	add.s32 	%r1231, %r1492, %r1490;
	min.s32 	%r670, %r654, %r1231;
	add.s32 	%r1232, %r1491, %r1490;
	min.s32 	%r671, %r655, %r1232;
	@%p44 bra 	$L__BB1_129;
	ld.shared.u32 	%r1497, [%r9+164];
	ld.shared.u32 	%r1496, [%r15+10496];
	ld.shared.u32 	%r1495, [%r15+10624];
	ld.shared.u32 	%r1494, [%r9+8356];
	bra.uni 	$L__BB1_130;
$L__BB1_129:
	ld.shared.u32 	%r1497, [%r8+164];
	ld.shared.u32 	%r1496, [%r14+10496];
	ld.shared.u32 	%r1495, [%r14+10624];
	ld.shared.u32 	%r1494, [%r8+8356];
$L__BB1_130:
	setp.eq.s32 	%p45, %r4, 0;
	add.s32 	%r1233, %r1497, %r1496;
	min.s32 	%r684, %r668, %r1233;
	add.s32 	%r1234, %r1497, %r1495;
	min.s32 	%r685, %r669, %r1234;
	add.s32 	%r1235, %r1496, %r1494;
	min.s32 	%r686, %r670, %r1235;
	add.s32 	%r1236, %r1495, %r1494;
	min.s32 	%r687, %r671, %r1236;
	@%p45 bra 	$L__BB1_132;
	ld.shared.u32 	%r1501, [%r9+168];
	ld.shared.u32 	%r1500, [%r15+10752];
	ld.shared.u32 	%r1499, [%r15+10880];
	ld.shared.u32 	%r1498, [%r9+8360];
	bra.uni 	$L__BB1_133;
$L__BB1_132:
	ld.shared.u32 	%r1501, [%r8+168];
	ld.shared.u32 	%r1500, [%r14+10752];
	ld.shared.u32 	%r1499, [%r14+10880];
	ld.shared.u32 	%r1498, [%r8+8360];
$L__BB1_133:
	setp.eq.s32 	%p46, %r4, 0;
	add.s32 	%r1237, %r1501, %r1500;
	min.s32 	%r700, %r684, %r1237;
	add.s32 	%r1238, %r1501, %r1499;
	min.s32 	%r701, %r685, %r1238;
	add.s32 	%r1239, %r1500, %r1498;
	min.s32 	%r702, %r686, %r1239;
	add.s32 	%r1240, %r1499, %r1498;
	min.s32 	%r703, %r687, %r1240;
	@%p46 bra 	$L__BB1_135;
	ld.shared.u32 	%r1505, [%r9+172];
	ld.shared.u32 	%r1504, [%r15+11008];
	ld.shared.u32 	%r1503, [%r15+11136];
	ld.shared.u32 	%r1502, [%r9+8364];
	bra.uni 	$L__BB1_136;
$L__BB1_135:
	ld.shared.u32 	%r1505, [%r8+172];
	ld.shared.u32 	%r1504, [%r14+11008];
	ld.shared.u32 	%r1503, [%r14+11136];
	ld.shared.u32 	%r1502, [%r8+8364];
$L__BB1_136:
	setp.eq.s32 	%p47, %r4, 0;
	add.s32 	%r1241, %r1505, %r1504;
	min.s32 	%r716, %r700, %r1241;
	add.s32 	%r1242, %r1505, %r1503;
	min.s32 	%r717, %r701, %r1242;
	add.s32 	%r1243, %r1504, %r1502;
	min.s32 	%r718, %r702, %r1243;
	add.s32 	%r1244, %r1503, %r1502;
	min.s32 	%r719, %r703, %r1244;
	@%p47 bra 	$L__BB1_138;
	ld.shared.u32 	%r1509, [%r9+176];
	ld.shared.u32 	%r1508, [%r15+11264];
	ld.shared.u32 	%r1507, [%r15+11392];
	ld.shared.u32 	%r1506, [%r9+8368];
	bra.uni 	$L__BB1_139;
$L__BB1_138:
	ld.shared.u32 	%r1509, [%r8+176];
	ld.shared.u32 	%r1508, [%r14+11264];
	ld.shared.u32 	%r1507, [%r14+11392];
	ld.shared.u32 	%r1506, [%r8+8368];
$L__BB1_139:
	setp.eq.s32 	%p48, %r4, 0;
	add.s32 	%r1245, %r1509, %r1508;
	min.s32 	%r732, %r716, %r1245;
	add.s32 	%r1246, %r1509, %r1507;
	min.s32 	%r733, %r717, %r1246;
	add.s32 	%r1247, %r1508, %r1506;
	min.s32 	%r734, %r718, %r1247;
	add.s32 	%r1248, %r1507, %r1506;
	min.s32 	%r735, %r719, %r1248;
	@%p48 bra 	$L__BB1_141;
	ld.shared.u32 	%r1513, [%r9+180];
	ld.shared.u32 	%r1512, [%r15+11520];
	ld.shared.u32 	%r1511, [%r15+11648];
	ld.shared.u32 	%r1510, [%r9+8372];
	bra.uni 	$L__BB1_142;
$L__BB1_141:
	ld.shared.u32 	%r1513, [%r8+180];
	ld.shared.u32 	%r1512, [%r14+11520];
	ld.shared.u32 	%r1511, [%r14+11648];
	ld.shared.u32 	%r1510, [%r8+8372];
$L__BB1_142:
	setp.eq.s32 	%p49, %r4, 0;
	add.s32 	%r1249, %r1513, %r1512;
	min.s32 	%r748, %r732, %r1249;
	add.s32 	%r1250, %r1513, %r1511;
	min.s32 	%r749, %r733, %r1250;
	add.s32 	%r1251, %r1512, %r1510;
	min.s32 	%r750, %r734, %r1251;
	add.s32 	%r1252, %r1511, %r1510;
	min.s32 	%r751, %r735, %r1252;
	@%p49 bra 	$L__BB1_144;
	ld.shared.u32 	%r1517, [%r9+184];
	ld.shared.u32 	%r1516, [%r15+11776];
	ld.shared.u32 	%r1515, [%r15+11904];
	ld.shared.u32 	%r1514, [%r9+8376];
	bra.uni 	$L__BB1_145;
$L__BB1_144:
	ld.shared.u32 	%r1517, [%r8+184];
	ld.shared.u32 	%r1516, [%r14+11776];
	ld.shared.u32 	%r1515, [%r14+11904];
	ld.shared.u32 	%r1514, [%r8+8376];
$L__BB1_145:
	setp.eq.s32 	%p50, %r4, 0;
	add.s32 	%r1253, %r1517, %r1516;
	min.s32 	%r764, %r748, %r1253;
	add.s32 	%r1254, %r1517, %r1515;
	min.s32 	%r765, %r749, %r1254;
	add.s32 	%r1255, %r1516, %r1514;
	min.s32 	%r766, %r750, %r1255;
	add.s32 	%r1256, %r1515, %r1514;
	min.s32 	%r767, %r751, %r1256;
	@%p50 bra 	$L__BB1_147;
	ld.shared.u32 	%r1521, [%r9+188];
	ld.shared.u32 	%r1520, [%r15+12032];
	ld.shared.u32 	%r1519, [%r15+12160];
	ld.shared.u32 	%r1518, [%r9+8380];
	bra.uni 	$L__BB1_148;
$L__BB1_147:
	ld.shared.u32 	%r1521, [%r8+188];
	ld.shared.u32 	%r1520, [%r14+12032];
	ld.shared.u32 	%r1519, [%r14+12160];
	ld.shared.u32 	%r1518, [%r8+8380];
$L__BB1_148:
	setp.eq.s32 	%p51, %r4, 0;
	add.s32 	%r1257, %r1521, %r1520;
	min.s32 	%r780, %r764, %r1257;
	add.s32 	%r1258, %r1521, %r1519;
	min.s32 	%r781, %r765, %r1258;
	add.s32 	%r1259, %r1520, %r1518;
	min.s32 	%r782, %r766, %r1259;
	add.s32 	%r1260, %r1519, %r1518;
	min.s32 	%r783, %r767, %r1260;
	@%p51 bra 	$L__BB1_150;
	ld.shared.u32 	%r1525, [%r9+192];
	ld.shared.u32 	%r1524, [%r15+12288];
	ld.shared.u32 	%r1523, [%r15+12416];
	ld.shared.u32 	%r1522, [%r9+8384];
	bra.uni 	$L__BB1_151;
$L__BB1_150:
	ld.shared.u32 	%r1525, [%r8+192];
	ld.shared.u32 	%r1524, [%r14+12288];
	ld.shared.u32 	%r1523, [%r14+12416];
	ld.shared.u32 	%r1522, [%r8+8384];
$L__BB1_151:
	setp.eq.s32 	%p52, %r4, 0;
	add.s32 	%r1261, %r1525, %r1524;
	min.s32 	%r796, %r780, %r1261;
	add.s32 	%r1262, %r1525, %r1523;
	min.s32 	%r797, %r781, %r1262;
	add.s32 	%r1263, %r1524, %r1522;
	min.s32 	%r798, %r782, %r1263;
	add.s32 	%r1264, %r1523, %r1522;
	min.s32 	%r799, %r783, %r1264;
	@%p52 bra 	$L__BB1_153;
	ld.shared.u32 	%r1529, [%r9+196];
	ld.shared.u32 	%r1528, [%r15+12544];
	ld.shared.u32 	%r1527, [%r15+12672];
	ld.shared.u32 	%r1526, [%r9+8388];
	bra.uni 	$L__BB1_154;
$L__BB1_153:
	ld.shared.u32 	%r1529, [%r8+196];
	ld.shared.u32 	%r1528, [%r14+12544];
	ld.shared.u32 	%r1527, [%r14+12672];
	ld.shared.u32 	%r1526, [%r8+8388];
$L__BB1_154:
	setp.eq.s32 	%p53, %r4, 0;
	add.s32 	%r1265, %r1529, %r1528;
	min.s32 	%r812, %r796, %r1265;
	add.s32 	%r1266, %r1529, %r1527;
	min.s32 	%r813, %r797, %r1266;
	add.s32 	%r1267, %r1528, %r1526;
	min.s32 	%r814, %r798, %r1267;
	add.s32 	%r1268, %r1527, %r1526;
	min.s32 	%r815, %r799, %r1268;
	@%p53 bra 	$L__BB1_156;
	ld.shared.u32 	%r1533, [%r9+200];
	ld.shared.u32 	%r1532, [%r15+12800];
	ld.shared.u32 	%r1531, [%r15+12928];
	ld.shared.u32 	%r1530, [%r9+8392];
	bra.uni 	$L__BB1_157;
$L__BB1_156:
	ld.shared.u32 	%r1533, [%r8+200];
	ld.shared.u32 	%r1532, [%r14+12800];
	ld.shared.u32 	%r1531, [%r14+12928];
	ld.shared.u32 	%r1530, [%r8+8392];
$L__BB1_157:
	setp.eq.s32 	%p54, %r4, 0;
	add.s32 	%r1269, %r1533, %r1532;
	min.s32 	%r828, %r812, %r1269;
	add.s32 	%r1270, %r1533, %r1531;
	min.s32 	%r829, %r813, %r1270;
	add.s32 	%r1271, %r1532, %r1530;
	min.s32 	%r830, %r814, %r1271;
	add.s32 	%r1272, %r1531, %r1530;
	min.s32 	%r831, %r815, %r1272;
	@%p54 bra 	$L__BB1_159;
	ld.shared.u32 	%r1537, [%r9+204];
	ld.shared.u32 	%r1536, [%r15+13056];
	ld.shared.u32 	%r1535, [%r15+13184];
	ld.shared.u32 	%r1534, [%r9+8396];
	bra.uni 	$L__BB1_160;
$L__BB1_159:
	ld.shared.u32 	%r1537, [%r8+204];
	ld.shared.u32 	%r1536, [%r14+13056];
	ld.shared.u32 	%r1535, [%r14+13184];
	ld.shared.u32 	%r1534, [%r8+8396];
$L__BB1_160:
	setp.eq.s32 	%p55, %r4, 0;
	add.s32 	%r1273, %r1537, %r1536;
	min.s32 	%r844, %r828, %r1273;
	add.s32 	%r1274, %r1537, %r1535;
	min.s32 	%r845, %r829, %r1274;
	add.s32 	%r1275, %r1536, %r1534;
	min.s32 	%r846, %r830, %r1275;
	add.s32 	%r1276, %r1535, %r1534;
	min.s32 	%r847, %r831, %r1276;
	@%p55 bra 	$L__BB1_162;
	ld.shared.u32 	%r1541, [%r9+208];
	ld.shared.u32 	%r1540, [%r15+13312];
	ld.shared.u32 	%r1539, [%r15+13440];
	ld.shared.u32 	%r1538, [%r9+8400];
	bra.uni 	$L__BB1_163;
$L__BB1_162:
	ld.shared.u32 	%r1541, [%r8+208];
	ld.shared.u32 	%r1540, [%r14+13312];
	ld.shared.u32 	%r1539, [%r14+13440];
	ld.shared.u32 	%r1538, [%r8+8400];
$L__BB1_163:
	setp.eq.s32 	%p56, %r4, 0;
	add.s32 	%r1277, %r1541, %r1540;
	min.s32 	%r860, %r844, %r1277;
	add.s32 	%r1278, %r1541, %r1539;
	min.s32 	%r861, %r845, %r1278;
	add.s32 	%r1279, %r1540, %r1538;
	min.s32 	%r862, %r846, %r1279;
	add.s32 	%r1280, %r1539, %r1538;
	min.s32 	%r863, %r847, %r1280;
	@%p56 bra 	$L__BB1_165;
	ld.shared.u32 	%r1545, [%r9+212];
	ld.shared.u32 	%r1544, [%r15+13568];
	ld.shared.u32 	%r1543, [%r15+13696];
	ld.shared.u32 	%r1542, [%r9+8404];
	bra.uni 	$L__BB1_166;
$L__BB1_165:
	ld.shared.u32 	%r1545, [%r8+212];
	ld.shared.u32 	%r1544, [%r14+13568];
	ld.shared.u32 	%r1543, [%r14+13696];
	ld.shared.u32 	%r1542, [%r8+8404];
$L__BB1_166:
	setp.eq.s32 	%p57, %r4, 0;
	add.s32 	%r1281, %r1545, %r1544;
	min.s32 	%r876, %r860, %r1281;
	add.s32 	%r1282, %r1545, %r1543;
	min.s32 	%r877, %r861, %r1282;
	add.s32 	%r1283, %r1544, %r1542;
	min.s32 	%r878, %r862, %r1283;
	add.s32 	%r1284, %r1543, %r1542;
	min.s32 	%r879, %r863, %r1284;
	@%p57 bra 	$L__BB1_168;
	ld.shared.u32 	%r1549, [%r9+216];
	ld.shared.u32 	%r1548, [%r15+13824];
	ld.shared.u32 	%r1547, [%r15+13952];
	ld.shared.u32 	%r1546, [%r9+8408];
	bra.uni 	$L__BB1_169;
$L__BB1_168:
	ld.shared.u32 	%r1549, [%r8+216];
	ld.shared.u32 	%r1548, [%r14+13824];
	ld.shared.u32 	%r1547, [%r14+13952];
	ld.shared.u32 	%r1546, [%r8+8408];
$L__BB1_169:
	setp.eq.s32 	%p58, %r4, 0;
	add.s32 	%r1285, %r1549, %r1548;
	min.s32 	%r892, %r876, %r1285;
	add.s32 	%r1286, %r1549, %r1547;
	min.s32 	%r893, %r877, %r1286;
	add.s32 	%r1287, %r1548, %r1546;
	min.s32 	%r894, %r878, %r1287;
	add.s32 	%r1288, %r1547, %r1546;
	min.s32 	%r895, %r879, %r1288;
	@%p58 bra 	$L__BB1_171;
	ld.shared.u32 	%r1553, [%r9+220];
	ld.shared.u32 	%r1552, [%r15+14080];
	ld.shared.u32 	%r1551, [%r15+14208];
	ld.shared.u32 	%r1550, [%r9+8412];
	bra.uni 	$L__BB1_172;
$L__BB1_171:
	ld.shared.u32 	%r1553, [%r8+220];
	ld.shared.u32 	%r1552, [%r14+14080];
	ld.shared.u32 	%r1551, [%r14+14208];
	ld.shared.u32 	%r1550, [%r8+8412];
$L__BB1_172:
	setp.eq.s32 	%p59, %r4, 0;
	add.s32 	%r1289, %r1553, %r1552;
	min.s32 	%r908, %r892, %r1289;
	add.s32 	%r1290, %r1553, %r1551;
	min.s32 	%r909, %r893, %r1290;
	add.s32 	%r1291, %r1552, %r1550;
	min.s32 	%r910, %r894, %r1291;
	add.s32 	%r1292, %r1551, %r1550;
	min.s32 	%r911, %r895, %r1292;
	@%p59 bra 	$L__BB1_174;
	ld.shared.u32 	%r1557, [%r9+224];
	ld.shared.u32 	%r1556, [%r15+14336];
	ld.shared.u32 	%r1555, [%r15+14464];
	ld.shared.u32 	%r1554, [%r9+8416];
	bra.uni 	$L__BB1_175;
$L__BB1_174:
	ld.shared.u32 	%r1557, [%r8+224];
	ld.shared.u32 	%r1556, [%r14+14336];
	ld.shared.u32 	%r1555, [%r14+14464];
	ld.shared.u32 	%r1554, [%r8+8416];
$L__BB1_175:
	setp.eq.s32 	%p60, %r4, 0;
	add.s32 	%r1293, %r1557, %r1556;
	min.s32 	%r924, %r908, %r1293;
	add.s32 	%r1294, %r1557, %r1555;
	min.s32 	%r925, %r909, %r1294;
	add.s32 	%r1295, %r1556, %r1554;
	min.s32 	%r926, %r910, %r1295;
	add.s32 	%r1296, %r1555, %r1554;
	min.s32 	%r927, %r911, %r1296;
	@%p60 bra 	$L__BB1_177;
	ld.shared.u32 	%r1561, [%r9+228];
	ld.shared.u32 	%r1560, [%r15+14592];
	ld.shared.u32 	%r1559, [%r15+14720];
	ld.shared.u32 	%r1558, [%r9+8420];
	bra.uni 	$L__BB1_178;
$L__BB1_177:
	ld.shared.u32 	%r1561, [%r8+228];
	ld.shared.u32 	%r1560, [%r14+14592];
	ld.shared.u32 	%r1559, [%r14+14720];
	ld.shared.u32 	%r1558, [%r8+8420];
$L__BB1_178:
	setp.eq.s32 	%p61, %r4, 0;
	add.s32 	%r1297, %r1561, %r1560;
	min.s32 	%r940, %r924, %r1297;
	add.s32 	%r1298, %r1561, %r1559;
	min.s32 	%r941, %r925, %r1298;
	add.s32 	%r1299, %r1560, %r1558;
	min.s32 	%r942, %r926, %r1299;
	add.s32 	%r1300, %r1559, %r1558;
	min.s32 	%r943, %r927, %r1300;
	@%p61 bra 	$L__BB1_180;
	ld.shared.u32 	%r1565, [%r9+232];
	ld.shared.u32 	%r1564, [%r15+14848];
	ld.shared.u32 	%r1563, [%r15+14976];
	ld.shared.u32 	%r1562, [%r9+8424];
	bra.uni 	$L__BB1_181;
$L__BB1_180:
	ld.shared.u32 	%r1565, [%r8+232];
	ld.shared.u32 	%r1564, [%r14+14848];
	ld.shared.u32 	%r1563, [%r14+14976];
	ld.shared.u32 	%r1562, [%r8+8424];
$L__BB1_181:
	setp.eq.s32 	%p62, %r4, 0;
	add.s32 	%r1301, %r1565, %r1564;
	min.s32 	%r956, %r940, %r1301;
	add.s32 	%r1302, %r1565, %r1563;
	min.s32 	%r957, %r941, %r1302;
	add.s32 	%r1303, %r1564, %r1562;
	min.s32 	%r958, %r942, %r1303;
	add.s32 	%r1304, %r1563, %r1562;
	min.s32 	%r959, %r943, %r1304;
	@%p62 bra 	$L__BB1_183;
	ld.shared.u32 	%r1569, [%r9+236];
	ld.shared.u32 	%r1568, [%r15+15104];
	ld.shared.u32 	%r1567, [%r15+15232];
	ld.shared.u32 	%r1566, [%r9+8428];
	bra.uni 	$L__BB1_184;
$L__BB1_183:
	ld.shared.u32 	%r1569, [%r8+236];
	ld.shared.u32 	%r1568, [%r14+15104];
	ld.shared.u32 	%r1567, [%r14+15232];
	ld.shared.u32 	%r1566, [%r8+8428];
$L__BB1_184:
	setp.eq.s32 	%p63, %r4, 0;
	add.s32 	%r1305, %r1569, %r1568;
	min.s32 	%r972, %r956, %r1305;
	add.s32 	%r1306, %r1569, %r1567;
	min.s32 	%r973, %r957, %r1306;
	add.s32 	%r1307, %r1568, %r1566;
	min.s32 	%r974, %r958, %r1307;
	add.s32 	%r1308, %r1567, %r1566;
	min.s32 	%r975, %r959, %r1308;
	@%p63 bra 	$L__BB1_186;
	ld.shared.u32 	%r1573, [%r9+240];
	ld.shared.u32 	%r1572, [%r15+15360];
	ld.shared.u32 	%r1571, [%r15+15488];
	ld.shared.u32 	%r1570, [%r9+8432];
	bra.uni 	$L__BB1_187;
$L__BB1_186:
	ld.shared.u32 	%r1573, [%r8+240];
	ld.shared.u32 	%r1572, [%r14+15360];
	ld.shared.u32 	%r1571, [%r14+15488];
	ld.shared.u32 	%r1570, [%r8+8432];
$L__BB1_187:
	setp.eq.s32 	%p64, %r4, 0;
	add.s32 	%r1309, %r1573, %r1572;
	min.s32 	%r988, %r972, %r1309;
	add.s32 	%r1310, %r1573, %r1571;
	min.s32 	%r989, %r973, %r1310;
	add.s32 	%r1311, %r1572, %r1570;
	min.s32 	%r990, %r974, %r1311;
	add.s32 	%r1312, %r1571, %r1570;
	min.s32 	%r991, %r975, %r1312;
	@%p64 bra 	$L__BB1_189;
	ld.shared.u32 	%r1577, [%r9+244];
	ld.shared.u32 	%r1576, [%r15+15616];
	ld.shared.u32 	%r1575, [%r15+15744];
	ld.shared.u32 	%r1574, [%r9+8436];
	bra.uni 	$L__BB1_190;
$L__BB1_189:
	ld.shared.u32 	%r1577, [%r8+244];
	ld.shared.u32 	%r1576, [%r14+15616];
	ld.shared.u32 	%r1575, [%r14+15744];
	ld.shared.u32 	%r1574, [%r8+8436];
$L__BB1_190:
	setp.eq.s32 	%p65, %r4, 0;
	add.s32 	%r1313, %r1577, %r1576;
	min.s32 	%r1004, %r988, %r1313;
	add.s32 	%r1314, %r1577, %r1575;
	min.s32 	%r1005, %r989, %r1314;
	add.s32 	%r1315, %r1576, %r1574;
	min.s32 	%r1006, %r990, %r1315;
	add.s32 	%r1316, %r1575, %r1574;
	min.s32 	%r1007, %r991, %r1316;
	@%p65 bra 	$L__BB1_192;
	ld.shared.u32 	%r1581, [%r9+248];
	ld.shared.u32 	%r1580, [%r15+15872];
	ld.shared.u32 	%r1579, [%r15+16000];
	ld.shared.u32 	%r1578, [%r9+8440];
	bra.uni 	$L__BB1_193;
$L__BB1_192:
	ld.shared.u32 	%r1581, [%r8+248];
	ld.shared.u32 	%r1580, [%r14+15872];
	ld.shared.u32 	%r1579, [%r14+16000];
	ld.shared.u32 	%r1578, [%r8+8440];
$L__BB1_193:
	setp.eq.s32 	%p66, %r4, 0;
	add.s32 	%r1317, %r1581, %r1580;
	min.s32 	%r1020, %r1004, %r1317;
	add.s32 	%r1318, %r1581, %r1579;
	min.s32 	%r1021, %r1005, %r1318;
	add.s32 	%r1319, %r1580, %r1578;
	min.s32 	%r1022, %r1006, %r1319;
	add.s32 	%r1320, %r1579, %r1578;
	min.s32 	%r1023, %r1007, %r1320;
	@%p66 bra 	$L__BB1_195;
	ld.shared.u32 	%r1585, [%r9+252];
	ld.shared.u32 	%r1584, [%r15+16128];
	ld.shared.u32 	%r1583, [%r15+16256];
	ld.shared.u32 	%r1582, [%r9+8444];
	bra.uni 	$L__BB1_196;
$L__BB1_195:
	ld.shared.u32 	%r1585, [%r8+252];
	ld.shared.u32 	%r1584, [%r14+16128];
	ld.shared.u32 	%r1583, [%r14+16256];
	ld.shared.u32 	%r1582, [%r8+8444];
$L__BB1_196:
	add.s32 	%r1321, %r1585, %r1584;
	min.s32 	%r1322, %r1020, %r1321;
	add.s32 	%r1323, %r1585, %r1583;
	min.s32 	%r1324, %r1021, %r1323;
	add.s32 	%r1325, %r1584, %r1582;
	min.s32 	%r1326, %r1022, %r1325;
	add.s32 	%r1327, %r1583, %r1582;
	min.s32 	%r1328, %r1023, %r1327;
	st.global.u32 	[%rd1], %r1322;
	st.global.u32 	[%rd1+128], %r1324;
	st.global.u32 	[%rd2], %r1326;
	st.global.u32 	[%rd2+128], %r1328;
$L__BB1_197:
	ret;

}
	// .globl	_Z6phase3Piii
.visible .entry _Z6phase3Piii(
	.param .u64 .ptr .align 1 _Z6phase3Piii_param_0,
	.param .u32 _Z6phase3Piii_param_1,
	.param .u32 _Z6phase3Piii_param_2
)
{
	.reg .pred 	%p<4>;
	.reg .b32 	%r<817>;
	.reg .b64 	%rd<15>;
	// demoted variable
	.shared .align 4 .b8 _ZZ6phase3PiiiE8row_smem[16384];
	// demoted variable
	.shared .align 4 .b8 _ZZ6phase3PiiiE8col_smem[16384];
	ld.param.u64 	%rd1, [_Z6phase3Piii_param_0];
	ld.param.u32 	%r3, [_Z6phase3Piii_param_1];
	ld.param.u32 	%r4, [_Z6phase3Piii_param_2];
	mov.u32 	%r1, %ctaid.x;
	mov.u32 	%r2, %ctaid.y;
	setp.eq.s32 	%p1, %r1, %r4;
	setp.eq.s32 	%p2, %r2, %r4;
	or.pred  	%p3, %p1, %p2;
	@%p3 bra 	$L__BB2_2;
	cvta.to.global.u64 	%rd2, %rd1;
	mov.u32 	%r5, %tid.x;
	mov.u32 	%r6, %tid.y;
	mul.lo.s32 	%r7, %r2, %r3;
	shl.b32 	%r8, %r7, 6;
	shl.b32 	%r9, %r4, 6;
	add.s32 	%r10, %r9, %r8;
	shl.b32 	%r11, %r1, 6;
	mad.lo.s32 	%r12, %r9, %r3, %r11;
	add.s32 	%r13, %r8, %r11;
	mul.lo.s32 	%r14, %r3, %r6;
	add.s32 	%r15, %r10, %r14;
	add.s32 	%r16, %r15, %r5;
	mul.wide.s32 	%rd3, %r16, 4;
	add.s64 	%rd4, %rd2, %rd3;
	ld.global.u32 	%r17, [%rd4];
	shl.b32 	%r18, %r6, 8;
	mov.u32 	%r19, _ZZ6phase3PiiiE8row_smem;
	add.s32 	%r20, %r19, %r18;
	shl.b32 	%r21, %r5, 2;
	add.s32 	%r22, %r20, %r21;
	st.shared.u32 	[%r22], %r17;
	ld.global.u32 	%r23, [%rd4+128];
	st.shared.u32 	[%r22+128], %r23;
	shl.b32 	%r24, %r3, 5;
	add.s32 	%r25, %r14, %r24;
	add.s32 	%r26, %r10, %r25;
	add.s32 	%r27, %r26, %r5;
	mul.wide.s32 	%rd5, %r27, 4;
	add.s64 	%rd6, %rd2, %rd5;
	ld.global.u32 	%r28, [%rd6];
	st.shared.u32 	[%r22+8192], %r28;
	ld.global.u32 	%r29, [%rd6+128];
	st.shared.u32 	[%r22+8320], %r29;
	add.s32 	%r30, %r12, %r14;
	add.s32 	%r31, %r30, %r5;
	mul.wide.s32 	%rd7, %r31, 4;
	add.s64 	%rd8, %rd2, %rd7;
	ld.global.u32 	%r32, [%rd8];
	mov.u32 	%r33, _ZZ6phase3PiiiE8col_smem;
	add.s32 	%r34, %r33, %r21;
	add.s32 	%r35, %r34, %r18;
	st.shared.u32 	[%r35], %r32;
	ld.global.u32 	%r36, [%rd8+128];
	st.shared.u32 	[%r35+128], %r36;
	add.s32 	%r37, %r12, %r25;
	add.s32 	%r38, %r37, %r5;
	mul.wide.s32 	%rd9, %r38, 4;
	add.s64 	%rd10, %rd2, %rd9;
	ld.global.u32 	%r39, [%rd10];
	st.shared.u32 	[%r35+8192], %r39;
	ld.global.u32 	%r40, [%rd10+128];
	st.shared.u32 	[%r35+8320], %r40;
	bar.sync 	0;
	add.s32 	%r41, %r13, %r14;
	add.s32 	%r42, %r41, %r5;
	mul.wide.s32 	%rd11, %r42, 4;
	add.s64 	%rd12, %rd2, %rd11;
	add.s32 	%r43, %r13, %r25;
	add.s32 	%r44, %r43, %r5;
	mul.wide.s32 	%rd13, %r44, 4;
	add.s64 	%rd14, %rd2, %rd13;
	ld.global.u32 	%r45, [%rd12];
	ld.global.u32 	%r46, [%rd12+128];
	ld.global.u32 	%r47, [%rd14];
	ld.global.u32 	%r48, [%rd14+128];
	ld.shared.u32 	%r49, [%r20];
	ld.shared.u32 	%r50, [%r20+8192];
	ld.shared.u32 	%r51, [%r34];
	ld.shared.u32 	%r52, [%r34+128];
	add.s32 	%r53, %r51, %r49;
	min.s32 	%r54, %r45, %r53;
	add.s32 	%r55, %r52, %r49;
	min.s32 	%r56, %r46, %r55;
	add.s32 	%r57, %r51, %r50;
	min.s32 	%r58, %r47, %r57;
	add.s32 	%r59, %r52, %r50;
	min.s32 	%r60, %r48, %r59;
	ld.shared.u32 	%r61, [%r20+4];
	ld.shared.u32 	%r62, [%r20+8196];
	ld.shared.u32 	%r63, [%r34+256];
	ld.shared.u32 	%r64, [%r34+384];
	add.s32 	%r65, %r63, %r61;
	min.s32 	%r66, %r54, %r65;
	add.s32 	%r67, %r64, %r61;
	min.s32 	%r68, %r56, %r67;
	add.s32 	%r69, %r63, %r62;
	min.s32 	%r70, %r58, %r69;
	add.s32 	%r71, %r64, %r62;
	min.s32 	%r72, %r60, %r71;
	ld.shared.u32 	%r73, [%r20+8];
	ld.shared.u32 	%r74, [%r20+8200];
	ld.shared.u32 	%r75, [%r34+512];
	ld.shared.u32 	%r76, [%r34+640];
	add.s32 	%r77, %r75, %r73;
	min.s32 	%r78, %r66, %r77;
	add.s32 	%r79, %r76, %r73;
	min.s32 	%r80, %r68, %r79;
	add.s32 	%r81, %r75, %r74;
	min.s32 	%r82, %r70, %r81;
	add.s32 	%r83, %r76, %r74;
	min.s32 	%r84, %r72, %r83;
	ld.shared.u32 	%r85, [%r20+12];
	ld.shared.u32 	%r86, [%r20+8204];
	ld.shared.u32 	%r87, [%r34+768];
	ld.shared.u32 	%r88, [%r34+896];
	add.s32 	%r89, %r87, %r85;
	min.s32 	%r90, %r78, %r89;
	add.s32 	%r91, %r88, %r85;
	min.s32 	%r92, %r80, %r91;
	add.s32 	%r93, %r87, %r86;
	min.s32 	%r94, %r82, %r93;
	add.s32 	%r95, %r88, %r86;
	min.s32 	%r96, %r84, %r95;
	ld.shared.u32 	%r97, [%r20+16];
	ld.shared.u32 	%r98, [%r20+8208];
	ld.shared.u32 	%r99, [%r34+1024];
	ld.shared.u32 	%r100, [%r34+1152];
	add.s32 	%r101, %r99, %r97;
	min.s32 	%r102, %r90, %r101;
	add.s32 	%r103, %r100, %r97;
	min.s32 	%r104, %r92, %r103;
	add.s32 	%r105, %r99, %r98;
	min.s32 	%r106, %r94, %r105;
	add.s32 	%r107, %r100, %r98;
	min.s32 	%r108, %r96, %r107;
	ld.shared.u32 	%r109, [%r20+20];
	ld.shared.u32 	%r110, [%r20+8212];
	ld.shared.u32 	%r111, [%r34+1280];
	ld.shared.u32 	%r112, [%r34+1408];
	add.s32 	%r113, %r111, %r109;
	min.s32 	%r114, %r102, %r113;
	add.s32 	%r115, %r112, %r109;
	min.s32 	%r116, %r104, %r115;
	add.s32 	%r117, %r111, %r110;
	min.s32 	%r118, %r106, %r117;
	add.s32 	%r119, %r112, %r110;
	min.s32 	%r120, %r108, %r119;
	ld.shared.u32 	%r121, [%r20+24];
	ld.shared.u32 	%r122, [%r20+8216];
	ld.shared.u32 	%r123, [%r34+1536];
	ld.shared.u32 	%r124, [%r34+1664];
	add.s32 	%r125, %r123, %r121;
	min.s32 	%r126, %r114, %r125;
	add.s32 	%r127, %r124, %r121;
	min.s32 	%r128, %r116, %r127;
	add.s32 	%r129, %r123, %r122;
	min.s32 	%r130, %r118, %r129;
	add.s32 	%r131, %r124, %r122;
	min.s32 	%r132, %r120, %r131;
	ld.shared.u32 	%r133, [%r20+28];
	ld.shared.u32 	%r134, [%r20+8220];
	ld.shared.u32 	%r135, [%r34+1792];
	ld.shared.u32 	%r136, [%r34+1920];
	add.s32 	%r137, %r135, %r133;
	min.s32 	%r138, %r126, %r137;
	add.s32 	%r139, %r136, %r133;
	min.s32 	%r140, %r128, %r139;
	add.s32 	%r141, %r135, %r134;
	min.s32 	%r142, %r130, %r141;
	add.s32 	%r143, %r136, %r134;
	min.s32 	%r144, %r132, %r143;
	ld.shared.u32 	%r145, [%r20+32];
	ld.shared.u32 	%r146, [%r20+8224];
	ld.shared.u32 	%r147, [%r34+2048];
	ld.shared.u32 	%r148, [%r34+2176];
	add.s32 	%r149, %r147, %r145;
	min.s32 	%r150, %r138, %r149;
	add.s32 	%r151, %r148, %r145;
	min.s32 	%r152, %r140, %r151;
	add.s32 	%r153, %r147, %r146;
	min.s32 	%r154, %r142, %r153;
	add.s32 	%r155, %r148, %r146;
	min.s32 	%r156, %r144, %r155;
	ld.shared.u32 	%r157, [%r20+36];
	ld.shared.u32 	%r158, [%r20+8228];
	ld.shared.u32 	%r159, [%r34+2304];
	ld.shared.u32 	%r160, [%r34+2432];
	add.s32 	%r161, %r159, %r157;
	min.s32 	%r162, %r150, %r161;
	add.s32 	%r163, %r160, %r157;
	min.s32 	%r164, %r152, %r163;
	add.s32 	%r165, %r159, %r158;
	min.s32 	%r166, %r154, %r165;
	add.s32 	%r167, %r160, %r158;
	min.s32 	%r168, %r156, %r167;
	ld.shared.u32 	%r169, [%r20+40];
	ld.shared.u32 	%r170, [%r20+8232];
	ld.shared.u32 	%r171, [%r34+2560];
	ld.shared.u32 	%r172, [%r34+2688];
	add.s32 	%r173, %r171, %r169;
	min.s32 	%r174, %r162, %r173;
	add.s32 	%r175, %r172, %r169;
	min.s32 	%r176, %r164, %r175;
	add.s32 	%r177, %r171, %r170;
	min.s32 	%r178, %r166, %r177;
	add.s32 	%r179, %r172, %r170;
	min.s32 	%r180, %r168, %r179;
	ld.shared.u32 	%r181, [%r20+44];
	ld.shared.u32 	%r182, [%r20+8236];
	ld.shared.u32 	%r183, [%r34+2816];
	ld.shared.u32 	%r184, [%r34+2944];
	add.s32 	%r185, %r183, %r181;
	min.s32 	%r186, %r174, %r185;
	add.s32 	%r187, %r184, %r181;
	min.s32 	%r188, %r176, %r187;
	add.s32 	%r189, %r183, %r182;
	min.s32 	%r190, %r178, %r189;
	add.s32 	%r191, %r184, %r182;
	min.s32 	%r192, %r180, %r191;
	ld.shared.u32 	%r193, [%r20+48];
	ld.shared.u32 	%r194, [%r20+8240];
	ld.shared.u32 	%r195, [%r34+3072];
	ld.shared.u32 	%r196, [%r34+3200];
	add.s32 	%r197, %r195, %r193;
	min.s32 	%r198, %r186, %r197;
	add.s32 	%r199, %r196, %r193;
	min.s32 	%r200, %r188, %r199;
	add.s32 	%r201, %r195, %r194;
	min.s32 	%r202, %r190, %r201;
	add.s32 	%r203, %r196, %r194;
	min.s32 	%r204, %r192, %r203;
	ld.shared.u32 	%r205, [%r20+52];
	ld.shared.u32 	%r206, [%r20+8244];
	ld.shared.u32 	%r207, [%r34+3328];
	ld.shared.u32 	%r208, [%r34+3456];
	add.s32 	%r209, %r207, %r205;
	min.s32 	%r210, %r198, %r209;
	add.s32 	%r211, %r208, %r205;
	min.s32 	%r212, %r200, %r211;
	add.s32 	%r213, %r207, %r206;
	min.s32 	%r214, %r202, %r213;
	add.s32 	%r215, %r208, %r206;
	min.s32 	%r216, %r204, %r215;
	ld.shared.u32 	%r217, [%r20+56];
	ld.shared.u32 	%r218, [%r20+8248];
	ld.shared.u32 	%r219, [%r34+3584];
	ld.shared.u32 	%r220, [%r34+3712];
	add.s32 	%r221, %r219, %r217;
	min.s32 	%r222, %r210, %r221;
	add.s32 	%r223, %r220, %r217;
	min.s32 	%r224, %r212, %r223;
	add.s32 	%r225, %r219, %r218;
	min.s32 	%r226, %r214, %r225;
	add.s32 	%r227, %r220, %r218;
	min.s32 	%r228, %r216, %r227;
	ld.shared.u32 	%r229, [%r20+60];
	ld.shared.u32 	%r230, [%r20+8252];
	ld.shared.u32 	%r231, [%r34+3840];
	ld.shared.u32 	%r232, [%r34+3968];
	add.s32 	%r233, %r231, %r229;
	min.s32 	%r234, %r222, %r233;
	add.s32 	%r235, %r232, %r229;
	min.s32 	%r236, %r224, %r235;
	add.s32 	%r237, %r231, %r230;
	min.s32 	%r238, %r226, %r237;
	add.s32 	%r239, %r232, %r230;
	min.s32 	%r240, %r228, %r239;
	ld.shared.u32 	%r241, [%r20+64];
	ld.shared.u32 	%r242, [%r20+8256];
	ld.shared.u32 	%r243, [%r34+4096];
	ld.shared.u32 	%r244, [%r34+4224];
	add.s32 	%r245, %r243, %r241;
	min.s32 	%r246, %r234, %r245;
	add.s32 	%r247, %r244, %r241;
	min.s32 	%r248, %r236, %r247;
	add.s32 	%r249, %r243, %r242;
	min.s32 	%r250, %r238, %r249;
	add.s32 	%r251, %r244, %r242;
	min.s32 	%r252, %r240, %r251;
	ld.shared.u32 	%r253, [%r20+68];
	ld.shared.u32 	%r254, [%r20+8260];
	ld.shared.u32 	%r255, [%r34+4352];
	ld.shared.u32 	%r256, [%r34+4480];
	add.s32 	%r257, %r255, %r253;
	min.s32 	%r258, %r246, %r257;
	add.s32 	%r259, %r256, %r253;
	min.s32 	%r260, %r248, %r259;
	add.s32 	%r261, %r255, %r254;
	min.s32 	%r262, %r250, %r261;
	add.s32 	%r263, %r256, %r254;
	min.s32 	%r264, %r252, %r263;
	ld.shared.u32 	%r265, [%r20+72];
	ld.shared.u32 	%r266, [%r20+8264];
	ld.shared.u32 	%r267, [%r34+4608];
	ld.shared.u32 	%r268, [%r34+4736];
	add.s32 	%r269, %r267, %r265;
	min.s32 	%r270, %r258, %r269;
	add.s32 	%r271, %r268, %r265;
	min.s32 	%r272, %r260, %r271;
	add.s32 	%r273, %r267, %r266;
	min.s32 	%r274, %r262, %r273;
	add.s32 	%r275, %r268, %r266;
	min.s32 	%r276, %r264, %r275;
	ld.shared.u32 	%r277, [%r20+76];
	ld.shared.u32 	%r278, [%r20+8268];
	ld.shared.u32 	%r279, [%r34+4864];
	ld.shared.u32 	%r280, [%r34+4992];
	add.s32 	%r281, %r279, %r277;
	min.s32 	%r282, %r270, %r281;
	add.s32 	%r283, %r280, %r277;
	min.s32 	%r284, %r272, %r283;
	add.s32 	%r285, %r279, %r278;
	min.s32 	%r286, %r274, %r285;
	add.s32 	%r287, %r280, %r278;
	min.s32 	%r288, %r276, %r287;
	ld.shared.u32 	%r289, [%r20+80];
	ld.shared.u32 	%r290, [%r20+8272];
	ld.shared.u32 	%r291, [%r34+5120];
	ld.shared.u32 	%r292, [%r34+5248];
	add.s32 	%r293, %r291, %r289;
	min.s32 	%r294, %r282, %r293;
	add.s32 	%r295, %r292, %r289;
	min.s32 	%r296, %r284, %r295;
	add.s32 	%r297, %r291, %r290;
	min.s32 	%r298, %r286, %r297;
	add.s32 	%r299, %r292, %r290;
	min.s32 	%r300, %r288, %r299;
	ld.shared.u32 	%r301, [%r20+84];
	ld.shared.u32 	%r302, [%r20+8276];
	ld.shared.u32 	%r303, [%r34+5376];
	ld.shared.u32 	%r304, [%r34+5504];
	add.s32 	%r305, %r303, %r301;
	min.s32 	%r306, %r294, %r305;
	add.s32 	%r307, %r304, %r301;
	min.s32 	%r308, %r296, %r307;
	add.s32 	%r309, %r303, %r302;
	min.s32 	%r310, %r298, %r309;
	add.s32 	%r311, %r304, %r302;
	min.s32 	%r312, %r300, %r311;
	ld.shared.u32 	%r313, [%r20+88];
	ld.shared.u32 	%r314, [%r20+8280];
	ld.shared.u32 	%r315, [%r34+5632];
	ld.shared.u32 	%r316, [%r34+5760];
	add.s32 	%r317, %r315, %r313;
	min.s32 	%r318, %r306, %r317;
	add.s32 	%r319, %r316, %r313;
	min.s32 	%r320, %r308, %r319;
	add.s32 	%r321, %r315, %r314;
	min.s32 	%r322, %r310, %r321;
	add.s32 	%r323, %r316, %r314;
	min.s32 	%r324, %r312, %r323;
	ld.shared.u32 	%r325, [%r20+92];
	ld.shared.u32 	%r326, [%r20+8284];
	ld.shared.u32 	%r327, [%r34+5888];
	ld.shared.u32 	%r328, [%r34+6016];
	add.s32 	%r329, %r327, %r325;
	min.s32 	%r330, %r318, %r329;
	add.s32 	%r331, %r328, %r325;
	min.s32 	%r332, %r320, %r331;
	add.s32 	%r333, %r327, %r326;
	min.s32 	%r334, %r322, %r333;
	add.s32 	%r335, %r328, %r326;
	min.s32 	%r336, %r324, %r335;
	ld.shared.u32 	%r337, [%r20+96];
	ld.shared.u32 	%r338, [%r20+8288];
	ld.shared.u32 	%r339, [%r34+6144];
	ld.shared.u32 	%r340, [%r34+6272];
	add.s32 	%r341, %r339, %r337;
	min.s32 	%r342, %r330, %r341;
	add.s32 	%r343, %r340, %r337;
	min.s32 	%r344, %r332, %r343;
	add.s32 	%r345, %r339, %r338;
	min.s32 	%r346, %r334, %r345;
	add.s32 	%r347, %r340, %r338;
	min.s32 	%r348, %r336, %r347;
	ld.shared.u32 	%r349, [%r20+100];
	ld.shared.u32 	%r350, [%r20+8292];
	ld.shared.u32 	%r351, [%r34+6400];
	ld.shared.u32 	%r352, [%r34+6528];
	add.s32 	%r353, %r351, %r349;
	min.s32 	%r354, %r342, %r353;
	add.s32 	%r355, %r352, %r349;
	min.s32 	%r356, %r344, %r355;
	add.s32 	%r357, %r351, %r350;
	min.s32 	%r358, %r346, %r357;
	add.s32 	%r359, %r352, %r350;
	min.s32 	%r360, %r348, %r359;
	ld.shared.u32 	%r361, [%r20+104];
	ld.shared.u32 	%r362, [%r20+8296];
	ld.shared.u32 	%r363, [%r34+6656];
	ld.shared.u32 	%r364, [%r34+6784];
	add.s32 	%r365, %r363, %r361;
	min.s32 	%r366, %r354, %r365;
	add.s32 	%r367, %r364, %r361;
	min.s32 	%r368, %r356, %r367;
	add.s32 	%r369, %r363, %r362;
	min.s32 	%r370, %r358, %r369;
	add.s32 	%r371, %r364, %r362;
	min.s32 	%r372, %r360, %r371;
	ld.shared.u32 	%r373, [%r20+108];
	ld.shared.u32 	%r374, [%r20+8300];
	ld.shared.u32 	%r375, [%r34+6912];
	ld.shared.u32 	%r376, [%r34+7040];
	add.s32 	%r377, %r375, %r373;
	min.s32 	%r378, %r366, %r377;
	add.s32 	%r379, %r376, %r373;
	min.s32 	%r380, %r368, %r379;
	add.s32 	%r381, %r375, %r374;
	min.s32 	%r382, %r370, %r381;
	add.s32 	%r383, %r376, %r374;
	min.s32 	%r384, %r372, %r383;
	ld.shared.u32 	%r385, [%r20+112];
	ld.shared.u32 	%r386, [%r20+8304];
	ld.shared.u32 	%r387, [%r34+7168];
	ld.shared.u32 	%r388, [%r34+7296];
	add.s32 	%r389, %r387, %r385;
	min.s32 	%r390, %r378, %r389;
	add.s32 	%r391, %r388, %r385;
	min.s32 	%r392, %r380, %r391;
	add.s32 	%r393, %r387, %r386;
	min.s32 	%r394, %r382, %r393;
	add.s32 	%r395, %r388, %r386;
	min.s32 	%r396, %r384, %r395;
	ld.shared.u32 	%r397, [%r20+116];
	ld.shared.u32 	%r398, [%r20+8308];
	ld.shared.u32 	%r399, [%r34+7424];
	ld.shared.u32 	%r400, [%r34+7552];
	add.s32 	%r401, %r399, %r397;
	min.s32 	%r402, %r390, %r401;
	add.s32 	%r403, %r400, %r397;
	min.s32 	%r404, %r392, %r403;
	add.s32 	%r405, %r399, %r398;
	min.s32 	%r406, %r394, %r405;
	add.s32 	%r407, %r400, %r398;
	min.s32 	%r408, %r396, %r407;
	ld.shared.u32 	%r409, [%r20+120];
	ld.shared.u32 	%r410, [%r20+8312];
	ld.shared.u32 	%r411, [%r34+7680];
	ld.shared.u32 	%r412, [%r34+7808];
	add.s32 	%r413, %r411, %r409;
	min.s32 	%r414, %r402, %r413;
	add.s32 	%r415, %r412, %r409;
	min.s32 	%r416, %r404, %r415;
	add.s32 	%r417, %r411, %r410;
	min.s32 	%r418, %r406, %r417;
	add.s32 	%r419, %r412, %r410;
	min.s32 	%r420, %r408, %r419;
	ld.shared.u32 	%r421, [%r20+124];
	ld.shared.u32 	%r422, [%r20+8316];
	ld.shared.u32 	%r423, [%r34+7936];
	ld.shared.u32 	%r424, [%r34+8064];
	add.s32 	%r425, %r423, %r421;
	min.s32 	%r426, %r414, %r425;
	add.s32 	%r427, %r424, %r421;
	min.s32 	%r428, %r416, %r427;
	add.s32 	%r429, %r423, %r422;
	min.s32 	%r430, %r418, %r429;
	add.s32 	%r431, %r424, %r422;
	min.s32 	%r432, %r420, %r431;
	ld.shared.u32 	%r433, [%r20+128];
	ld.shared.u32 	%r434, [%r20+8320];
	ld.shared.u32 	%r435, [%r34+8192];
	ld.shared.u32 	%r436, [%r34+8320];
	add.s32 	%r437, %r435, %r433;
	min.s32 	%r438, %r426, %r437;
	add.s32 	%r439, %r436, %r433;
	min.s32 	%r440, %r428, %r439;
	add.s32 	%r441, %r435, %r434;
	min.s32 	%r442, %r430, %r441;
	add.s32 	%r443, %r436, %r434;
	min.s32 	%r444, %r432, %r443;
	ld.shared.u32 	%r445, [%r20+132];
	ld.shared.u32 	%r446, [%r20+8324];
	ld.shared.u32 	%r447, [%r34+8448];
	ld.shared.u32 	%r448, [%r34+8576];
	add.s32 	%r449, %r447, %r445;
	min.s32 	%r450, %r438, %r449;
	add.s32 	%r451, %r448, %r445;
	min.s32 	%r452, %r440, %r451;
	add.s32 	%r453, %r447, %r446;
	min.s32 	%r454, %r442, %r453;
	add.s32 	%r455, %r448, %r446;
	min.s32 	%r456, %r444, %r455;
	ld.shared.u32 	%r457, [%r20+136];
	ld.shared.u32 	%r458, [%r20+8328];
	ld.shared.u32 	%r459, [%r34+8704];
	ld.shared.u32 	%r460, [%r34+8832];
	add.s32 	%r461, %r459, %r457;
	min.s32 	%r462, %r450, %r461;
	add.s32 	%r463, %r460, %r457;
	min.s32 	%r464, %r452, %r463;
	add.s32 	%r465, %r459, %r458;
	min.s32 	%r466, %r454, %r465;
	add.s32 	%r467, %r460, %r458;
	min.s32 	%r468, %r456, %r467;
	ld.shared.u32 	%r469, [%r20+140];
	ld.shared.u32 	%r470, [%r20+8332];
	ld.shared.u32 	%r471, [%r34+8960];
	ld.shared.u32 	%r472, [%r34+9088];
	add.s32 	%r473, %r471, %r469;
	min.s32 	%r474, %r462, %r473;
	add.s32 	%r475, %r472, %r469;
	min.s32 	%r476, %r464, %r475;
	add.s32 	%r477, %r471, %r470;
	min.s32 	%r478, %r466, %r477;
	add.s32 	%r479, %r472, %r470;
	min.s32 	%r480, %r468, %r479;
	ld.shared.u32 	%r481, [%r20+144];
	ld.shared.u32 	%r482, [%r20+8336];
	ld.shared.u32 	%r483, [%r34+9216];
	ld.shared.u32 	%r484, [%r34+9344];
	add.s32 	%r485, %r483, %r481;
	min.s32 	%r486, %r474, %r485;
	add.s32 	%r487, %r484, %r481;
	min.s32 	%r488, %r476, %r487;
	add.s32 	%r489, %r483, %r482;
	min.s32 	%r490, %r478, %r489;
	add.s32 	%r491, %r484, %r482;
	min.s32 	%r492, %r480, %r491;
	ld.shared.u32 	%r493, [%r20+148];
	ld.shared.u32 	%r494, [%r20+8340];
	ld.shared.u32 	%r495, [%r34+9472];
	ld.shared.u32 	%r496, [%r34+9600];
	add.s32 	%r497, %r495, %r493;
	min.s32 	%r498, %r486, %r497;
	add.s32 	%r499, %r496, %r493;
	min.s32 	%r500, %r488, %r499;
	add.s32 	%r501, %r495, %r494;
	min.s32 	%r502, %r490, %r501;
	add.s32 	%r503, %r496, %r494;
	min.s32 	%r504, %r492, %r503;
	ld.shared.u32 	%r505, [%r20+152];
	ld.shared.u32 	%r506, [%r20+8344];
	ld.shared.u32 	%r507, [%r34+9728];
	ld.shared.u32 	%r508, [%r34+9856];
	add.s32 	%r509, %r507, %r505;
	min.s32 	%r510, %r498, %r509;
	add.s32 	%r511, %r508, %r505;
	min.s32 	%r512, %r500, %r511;
	add.s32 	%r513, %r507, %r506;
	min.s32 	%r514, %r502, %r513;
	add.s32 	%r515, %r508, %r506;
	min.s32 	%r516, %r504, %r515;
	ld.shared.u32 	%r517, [%r20+156];
	ld.shared.u32 	%r518, [%r20+8348];
	ld.shared.u32 	%r519, [%r34+9984];
	ld.shared.u32 	%r520, [%r34+10112];
	add.s32 	%r521, %r519, %r517;
	min.s32 	%r522, %r510, %r521;
	add.s32 	%r523, %r520, %r517;
	min.s32 	%r524, %r512, %r523;
	add.s32 	%r525, %r519, %r518;
	min.s32 	%r526, %r514, %r525;
	add.s32 	%r527, %r520, %r518;
	min.s32 	%r528, %r516, %r527;
	ld.shared.u32 	%r529, [%r20+160];
	ld.shared.u32 	%r530, [%r20+8352];
	ld.shared.u32 	%r531, [%r34+10240];
	ld.shared.u32 	%r532, [%r34+10368];
	add.s32 	%r533, %r531, %r529;
	min.s32 	%r534, %r522, %r533;
	add.s32 	%r535, %r532, %r529;
	min.s32 	%r536, %r524, %r535;
	add.s32 	%r537, %r531, %r530;
	min.s32 	%r538, %r526, %r537;
	add.s32 	%r539, %r532, %r530;
	min.s32 	%r540, %r528, %r539;
	ld.shared.u32 	%r541, [%r20+164];
	ld.shared.u32 	%r542, [%r20+8356];
	ld.shared.u32 	%r543, [%r34+10496];
	ld.shared.u32 	%r544, [%r34+10624];
	add.s32 	%r545, %r543, %r541;
	min.s32 	%r546, %r534, %r545;
	add.s32 	%r547, %r544, %r541;
	min.s32 	%r548, %r536, %r547;
	add.s32 	%r549, %r543, %r542;
	min.s32 	%r550, %r538, %r549;
	add.s32 	%r551, %r544, %r542;
	min.s32 	%r552, %r540, %r551;
	ld.shared.u32 	%r553, [%r20+168];
	ld.shared.u32 	%r554, [%r20+8360];
	ld.shared.u32 	%r555, [%r34+10752];
	ld.shared.u32 	%r556, [%r34+10880];
	add.s32 	%r557, %r555, %r553;
	min.s32 	%r558, %r546, %r557;
	add.s32 	%r559, %r556, %r553;
	min.s32 	%r560, %r548, %r559;
	add.s32 	%r561, %r555, %r554;
	min.s32 	%r562, %r550, %r561;
	add.s32 	%r563, %r556, %r554;
	min.s32 	%r564, %r552, %r563;
	ld.shared.u32 	%r565, [%r20+172];
	ld.shared.u32 	%r566, [%r20+8364];
	ld.shared.u32 	%r567, [%r34+11008];
	ld.shared.u32 	%r568, [%r34+11136];
	add.s32 	%r569, %r567, %r565;
	min.s32 	%r570, %r558, %r569;
	add.s32 	%r571, %r568, %r565;
	min.s32 	%r572, %r560, %r571;
	add.s32 	%r573, %r567, %r566;
	min.s32 	%r574, %r562, %r573;
	add.s32 	%r575, %r568, %r566;
	min.s32 	%r576, %r564, %r575;
	ld.shared.u32 	%r577, [%r20+176];
	ld.shared.u32 	%r578, [%r20+8368];
	ld.shared.u32 	%r579, [%r34+11264];
	ld.shared.u32 	%r580, [%r34+11392];
	add.s32 	%r581, %r579, %r577;
	min.s32 	%r582, %r570, %r581;
	add.s32 	%r583, %r580, %r577;
	min.s32 	%r584, %r572, %r583;
	add.s32 	%r585, %r579, %r578;
	min.s32 	%r586, %r574, %r585;
	add.s32 	%r587, %r580, %r578;
	min.s32 	%r588, %r576, %r587;
	ld.shared.u32 	%r589, [%r20+180];
	ld.shared.u32 	%r590, [%r20+8372];
	ld.shared.u32 	%r591, [%r34+11520];
	ld.shared.u32 	%r592, [%r34+11648];
	add.s32 	%r593, %r591, %r589;
	min.s32 	%r594, %r582, %r593;
	add.s32 	%r595, %r592, %r589;
	min.s32 	%r596, %r584, %r595;
	add.s32 	%r597, %r591, %r590;
	min.s32 	%r598, %r586, %r597;
	add.s32 	%r599, %r592, %r590;
	min.s32 	%r600, %r588, %r599;
	ld.shared.u32 	%r601, [%r20+184];
	ld.shared.u32 	%r602, [%r20+8376];
	ld.shared.u32 	%r603, [%r34+11776];
	ld.shared.u32 	%r604, [%r34+11904];
	add.s32 	%r605, %r603, %r601;
	min.s32 	%r606, %r594, %r605;
	add.s32 	%r607, %r604, %r601;
	min.s32 	%r608, %r596, %r607;
	add.s32 	%r609, %r603, %r602;
	min.s32 	%r610, %r598, %r609;
	add.s32 	%r611, %r604, %r602;
	min.s32 	%r612, %r600, %r611;
	ld.shared.u32 	%r613, [%r20+188];
	ld.shared.u32 	%r614, [%r20+8380];
	ld.shared.u32 	%r615, [%r34+12032];
	ld.shared.u32 	%r616, [%r34+12160];
	add.s32 	%r617, %r615, %r613;
	min.s32 	%r618, %r606, %r617;
	add.s32 	%r619, %r616, %r613;
	min.s32 	%r620, %r608, %r619;
	add.s32 	%r621, %r615, %r614;
	min.s32 	%r622, %r610, %r621;
	add.s32 	%r623, %r616, %r614;
	min.s32 	%r624, %r612, %r623;
	ld.shared.u32 	%r625, [%r20+192];
	ld.shared.u32 	%r626, [%r20+8384];
	ld.shared.u32 	%r627, [%r34+12288];
	ld.shared.u32 	%r628, [%r34+12416];
	add.s32 	%r629, %r627, %r625;
	min.s32 	%r630, %r618, %r629;
	add.s32 	%r631, %r628, %r625;
	min.s32 	%r632, %r620, %r631;
	add.s32 	%r633, %r627, %r626;
	min.s32 	%r634, %r622, %r633;
	add.s32 	%r635, %r628, %r626;
	min.s32 	%r636, %r624, %r635;
	ld.shared.u32 	%r637, [%r20+196];
	ld.shared.u32 	%r638, [%r20+8388];
	ld.shared.u32 	%r639, [%r34+12544];
	ld.shared.u32 	%r640, [%r34+12672];
	add.s32 	%r641, %r639, %r637;
	min.s32 	%r642, %r630, %r641;
	add.s32 	%r643, %r640, %r637;
	min.s32 	%r644, %r632, %r643;
	add.s32 	%r645, %r639, %r638;
	min.s32 	%r646, %r634, %r645;
	add.s32 	%r647, %r640, %r638;
	min.s32 	%r648, %r636, %r647;
	ld.shared.u32 	%r649, [%r20+200];
	ld.shared.u32 	%r650, [%r20+8392];
	ld.shared.u32 	%r651, [%r34+12800];
	ld.shared.u32 	%r652, [%r34+12928];
	add.s32 	%r653, %r651, %r649;
	min.s32 	%r654, %r642, %r653;
	add.s32 	%r655, %r652, %r649;
	min.s32 	%r656, %r644, %r655;
	add.s32 	%r657, %r651, %r650;
	min.s32 	%r658, %r646, %r657;
	add.s32 	%r659, %r652, %r650;
	min.s32 	%r660, %r648, %r659;
	ld.shared.u32 	%r661, [%r20+204];
	ld.shared.u32 	%r662, [%r20+8396];
	ld.shared.u32 	%r663, [%r34+13056];
	ld.shared.u32 	%r664, [%r34+13184];
	add.s32 	%r665, %r663, %r661;
	min.s32 	%r666, %r654, %r665;
	add.s32 	%r667, %r664, %r661;
	min.s32 	%r668, %r656, %r667;
	add.s32 	%r669, %r663, %r662;
	min.s32 	%r670, %r658, %r669;
	add.s32 	%r671, %r664, %r662;
	min.s32 	%r672, %r660, %r671;
	ld.shared.u32 	%r673, [%r20+208];
	ld.shared.u32 	%r674, [%r20+8400];
	ld.shared.u32 	%r675, [%r34+13312];
	ld.shared.u32 	%r676, [%r34+13440];
	add.s32 	%r677, %r675, %r673;
	min.s32 	%r678, %r666, %r677;
	add.s32 	%r679, %r676, %r673;
	min.s32 	%r680, %r668, %r679;
	add.s32 	%r681, %r675, %r674;
	min.s32 	%r682, %r670, %r681;
	add.s32 	%r683, %r676, %r674;
	min.s32 	%r684, %r672, %r683;
	ld.shared.u32 	%r685, [%r20+212];
	ld.shared.u32 	%r686, [%r20+8404];
	ld.shared.u32 	%r687, [%r34+13568];
	ld.shared.u32 	%r688, [%r34+13696];
	add.s32 	%r689, %r687, %r685;
	min.s32 	%r690, %r678, %r689;
	add.s32 	%r691, %r688, %r685;
	min.s32 	%r692, %r680, %r691;
	add.s32 	%r693, %r687, %r686;
	min.s32 	%r694, %r682, %r693;
	add.s32 	%r695, %r688, %r686;
	min.s32 	%r696, %r684, %r695;
	ld.shared.u32 	%r697, [%r20+216];
	ld.shared.u32 	%r698, [%r20+8408];
	ld.shared.u32 	%r699, [%r34+13824];
	ld.shared.u32 	%r700, [%r34+13952];
	add.s32 	%r701, %r699, %r697;
	min.s32 	%r702, %r690, %r701;
	add.s32 	%r703, %r700, %r697;
	min.s32 	%r704, %r692, %r703;
	add.s32 	%r705, %r699, %r698;
	min.s32 	%r706, %r694, %r705;
	add.s32 	%r707, %r700, %r698;
	min.s32 	%r708, %r696, %r707;
	ld.shared.u32 	%r709, [%r20+220];
	ld.shared.u32 	%r710, [%r20+8412];
	ld.shared.u32 	%r711, [%r34+14080];
	ld.shared.u32 	%r712, [%r34+14208];
	add.s32 	%r713, %r711, %r709;
	min.s32 	%r714, %r702, %r713;
	add.s32 	%r715, %r712, %r709;
	min.s32 	%r716, %r704, %r715;
	add.s32 	%r717, %r711, %r710;
	min.s32 	%r718, %r706, %r717;
	add.s32 	%r719, %r712, %r710;
	min.s32 	%r720, %r708, %r719;
	ld.shared.u32 	%r721, [%r20+224];
	ld.shared.u32 	%r722, [%r20+8416];
	ld.shared.u32 	%r723, [%r34+14336];
	ld.shared.u32 	%r724, [%r34+14464];
	add.s32 	%r725, %r723, %r721;
	min.s32 	%r726, %r714, %r725;
	add.s32 	%r727, %r724, %r721;
	min.s32 	%r728, %r716, %r727;
	add.s32 	%r729, %r723, %r722;
	min.s32 	%r730, %r718, %r729;
	add.s32 	%r731, %r724, %r722;
	min.s32 	%r732, %r720, %r731;
	ld.shared.u32 	%r733, [%r20+228];
	ld.shared.u32 	%r734, [%r20+8420];
	ld.shared.u32 	%r735, [%r34+14592];
	ld.shared.u32 	%r736, [%r34+14720];
	add.s32 	%r737, %r735, %r733;
	min.s32 	%r738, %r726, %r737;
	add.s32 	%r739, %r736, %r733;
	min.s32 	%r740, %r728, %r739;
	add.s32 	%r741, %r735, %r734;
	min.s32 	%r742, %r730, %r741;
	add.s32 	%r743, %r736, %r734;
	min.s32 	%r744, %r732, %r743;
	ld.shared.u32 	%r745, [%r20+232];
	ld.shared.u32 	%r746, [%r20+8424];
	ld.shared.u32 	%r747, [%r34+14848];
	ld.shared.u32 	%r748, [%r34+14976];
	add.s32 	%r749, %r747, %r745;
	min.s32 	%r750, %r738, %r749;
	add.s32 	%r751, %r748, %r745;
	min.s32 	%r752, %r740, %r751;
	add.s32 	%r753, %r747, %r746;
	min.s32 	%r754, %r742, %r753;
	add.s32 	%r755, %r748, %r746;
	min.s32 	%r756, %r744, %r755;
	ld.shared.u32 	%r757, [%r20+236];
	ld.shared.u32 	%r758, [%r20+8428];
	ld.shared.u32 	%r759, [%r34+15104];
	ld.shared.u32 	%r760, [%r34+15232];
	add.s32 	%r761, %r759, %r757;
	min.s32 	%r762, %r750, %r761;
	add.s32 	%r763, %r760, %r757;
	min.s32 	%r764, %r752, %r763;
	add.s32 	%r765, %r759, %r758;
	min.s32 	%r766, %r754, %r765;
	add.s32 	%r767, %r760, %r758;
	min.s32 	%r768, %r756, %r767;
	ld.shared.u32 	%r769, [%r20+240];
	ld.shared.u32 	%r770, [%r20+8432];
	ld.shared.u32 	%r771, [%r34+15360];
	ld.shared.u32 	%r772, [%r34+15488];
	add.s32 	%r773, %r771, %r769;
	min.s32 	%r774, %r762, %r773;
	add.s32 	%r775, %r772, %r769;
	min.s32 	%r776, %r764, %r775;
	add.s32 	%r777, %r771, %r770;
	min.s32 	%r778, %r766, %r777;
	add.s32 	%r779, %r772, %r770;
	min.s32 	%r780, %r768, %r779;
	ld.shared.u32 	%r781, [%r20+244];
	ld.shared.u32 	%r782, [%r20+8436];
	ld.shared.u32 	%r783, [%r34+15616];
	ld.shared.u32 	%r784, [%r34+15744];
	add.s32 	%r785, %r783, %r781;
	min.s32 	%r786, %r774, %r785;
	add.s32 	%r787, %r784, %r781;
	min.s32 	%r788, %r776, %r787;
	add.s32 	%r789, %r783, %r782;
	min.s32 	%r790, %r778, %r789;
	add.s32 	%r791, %r784, %r782;
	min.s32 	%r792, %r780, %r791;
	ld.shared.u32 	%r793, [%r20+248];
	ld.shared.u32 	%r794, [%r20+8440];
	ld.shared.u32 	%r795, [%r34+15872];
	ld.shared.u32 	%r796, [%r34+16000];
	add.s32 	%r797, %r795, %r793;
	min.s32 	%r798, %r786, %r797;
	add.s32 	%r799, %r796, %r793;
	min.s32 	%r800, %r788, %r799;
	add.s32 	%r801, %r795, %r794;
	min.s32 	%r802, %r790, %r801;
	add.s32 	%r803, %r796, %r794;
	min.s32 	%r804, %r792, %r803;
	ld.shared.u32 	%r805, [%r20+252];
	ld.shared.u32 	%r806, [%r20+8444];
	ld.shared.u32 	%r807, [%r34+16128];
	ld.shared.u32 	%r808, [%r34+16256];
	add.s32 	%r809, %r807, %r805;
	min.s32 	%r810, %r798, %r809;
	add.s32 	%r811, %r808, %r805;
	min.s32 	%r812, %r800, %r811;
	add.s32 	%r813, %r807, %r806;
	min.s32 	%r814, %r802, %r813;
	add.s32 	%r815, %r808, %r806;
	min.s32 	%r816, %r804, %r815;
	st.global.u32 	[%rd12], %r810;
	st.global.u32 	[%rd12+128], %r812;
	st.global.u32 	[%rd14], %r814;
	st.global.u32 	[%rd14+128], %r816;
$L__BB2_2:
	ret;

}


// ===== COMPILED SASS (sm_100) =====

	.target	sm_100

	.elftype	@"ET_EXEC"


//--------------------- .note.nv.tkinfo           --------------------------
	.section	.note.nv.tkinfo,"",@"SHT_NOTE"
	.sectionflags	@"SHF_NOTE_NV_TKINFO"
	.tkinfo
        /*0018*/ 	.word	0x00000002
        /*0030*/ 	.string	""
        /*0030*/ 	.string	"ptxas"
        /*0030*/ 	.string	"Cuda compilation tools, release 13.0, V13.0.88"
        /*0030*/ 	.string	"Build cuda_13.0.r13.0/compiler.36424714_0"
        /*0030*/ 	.string	"-arch sm_100 -m 64 "



//--------------------- .note.nv.cuinfo           --------------------------
	.section	.note.nv.cuinfo,"",@"SHT_NOTE"
	.sectionflags	@"SHF_NOTE_NV_CUINFO"
        /*0018*/ 	.short	0x0002
        /*001a*/ 	.short	0x0064
        /*001c*/ 	.short	0x0082
	.zero		2


//--------------------- .nv.info                  --------------------------
	.section	.nv.info,"",@"SHT_CUDA_INFO"
	.align	4


	//----- nvinfo : EIATTR_REGCOUNT
	.align		4
        /*0000*/ 	.byte	0x04, 0x2f
        /*0002*/ 	.short	(.L_1 - .L_0)
	.align		4
.L_0:
        /*0004*/ 	.word	index@(_Z6phase1Piii)
        /*0008*/ 	.word	0x0000001c


	//----- nvinfo : EIATTR_FRAME_SIZE
	.align		4
.L_1:
        /*000c*/ 	.byte	0x04, 0x11
        /*000e*/ 	.short	(.L_3 - .L_2)
	.align		4
.L_2:
        /*0010*/ 	.word	index@(_Z6phase1Piii)
        /*0014*/ 	.word	0x00000000


	//----- nvinfo : EIATTR_REGCOUNT
	.align		4
.L_3:
        /*0018*/ 	.byte	0x04, 0x2f
        /*001a*/ 	.short	(.L_5 - .L_4)
	.align		4
.L_4:
        /*001c*/ 	.word	index@(_Z6phase2Piii)
        /*0020*/ 	.word	0x00000020


	//----- nvinfo : EIATTR_FRAME_SIZE
	.align		4
.L_5:
        /*0024*/ 	.byte	0x04, 0x11
        /*0026*/ 	.short	(.L_7 - .L_6)
	.align		4
.L_6:
        /*0028*/ 	.word	index@(_Z6phase2Piii)
        /*002c*/ 	.word	0x00000000


	//----- nvinfo : EIATTR_REGCOUNT
	.align		4
.L_7:
        /*0030*/ 	.byte	0x04, 0x2f
        /*0032*/ 	.short	(.L_9 - .L_8)
	.align		4
.L_8:
        /*0034*/ 	.word	index@(_Z6phase3Piii)
        /*0038*/ 	.word	0x0000001f


	//----- nvinfo : EIATTR_FRAME_SIZE
	.align		4
.L_9:
        /*003c*/ 	.byte	0x04, 0x11
        /*003e*/ 	.short	(.L_11 - .L_10)
	.align		4
.L_10:
        /*0040*/ 	.word	index@(_Z6phase3Piii)
        /*0044*/ 	.word	0x00000000


	//----- nvinfo : EIATTR_MIN_STACK_SIZE
	.align		4
.L_11:
        /*0048*/ 	.byte	0x04, 0x12
        /*004a*/ 	.short	(.L_13 - .L_12)
	.align		4
.L_12:
        /*004c*/ 	.word	index@(_Z6phase3Piii)
        /*0050*/ 	.word	0x00000000


	//----- nvinfo : EIATTR_MIN_STACK_SIZE
	.align		4
.L_13:
        /*0054*/ 	.byte	0x04, 0x12
        /*0056*/ 	.short	(.L_15 - .L_14)
	.align		4
.L_14:
        /*0058*/ 	.word	index@(_Z6phase2Piii)
        /*005c*/ 	.word	0x00000000


	//----- nvinfo : EIATTR_MIN_STACK_SIZE
	.align		4
.L_15:
        /*0060*/ 	.byte	0x04, 0x12
        /*0062*/ 	.short	(.L_17 - .L_16)
	.align		4
.L_16:
        /*0064*/ 	.word	index@(_Z6phase1Piii)
        /*0068*/ 	.word	0x00000000
.L_17:


//--------------------- .nv.compat                --------------------------
	.section	.nv.compat,"",@"SHT_CUDA_COMPAT_INFO"
	.align	4
        /*0000*/ 	.byte	0x02, 0x09, 0x00, 0x00, 0x02, 0x02, 0x01, 0x00, 0x02, 0x05, 0x05, 0x00, 0x03, 0x07, 0x01, 0x01
        /*0010*/ 	.byte	0x02, 0x03, 0x00, 0x00, 0x02, 0x06, 0x01, 0x00, 0x04, 0x0b, 0x08, 0x00, 0x09, 0x00, 0x00, 0x00
        /*0020*/ 	.byte	0x00, 0x00, 0x00, 0x00


//--------------------- .nv.info._Z6phase3Piii    --------------------------
	.section	.nv.info._Z6phase3Piii,"",@"SHT_CUDA_INFO"
	.sectionflags	@""
	.align	4


	//----- nvinfo : EIATTR_CUDA_API_VERSION
	.align		4
        /*0000*/ 	.byte	0x04, 0x37
        /*0002*/ 	.short	(.L_19 - .L_18)
.L_18:
        /*0004*/ 	.word	0x00000082


	//----- nvinfo : EIATTR_KPARAM_INFO
	.align		4
.L_19:
        /*0008*/ 	.byte	0x04, 0x17
        /*000a*/ 	.short	(.L_21 - .L_20)
.L_20:
        /*000c*/ 	.word	0x00000000
        /*0010*/ 	.short	0x0002
        /*0012*/ 	.short	0x000c
        /*0014*/ 	.byte	0x00, 0xf0, 0x11, 0x00


	//----- nvinfo : EIATTR_KPARAM_INFO
	.align		4
.L_21:
        /*0018*/ 	.byte	0x04, 0x17
        /*001a*/ 	.short	(.L_23 - .L_22)
.L_22:
        /*001c*/ 	.word	0x00000000
        /*0020*/ 	.short	0x0001
        /*0022*/ 	.short	0x0008
        /*0024*/ 	.byte	0x00, 0xf0, 0x11, 0x00


	//----- nvinfo : EIATTR_KPARAM_INFO
	.align		4
.L_23:
        /*0028*/ 	.byte	0x04, 0x17
        /*002a*/ 	.short	(.L_25 - .L_24)
.L_24:
        /*002c*/ 	.word	0x00000000
        /*0030*/ 	.short	0x0000
        /*0032*/ 	.short	0x0000
        /*0034*/ 	.byte	0x00, 0xf5, 0x21, 0x00


	//----- nvinfo : EIATTR_SPARSE_MMA_MASK
	.align		4
.L_25:
        /*0038*/ 	.byte	0x03, 0x50
        /*003a*/ 	.short	0x0000


	//----- nvinfo : EIATTR_MAXREG_COUNT
	.align		4
        /*003c*/ 	.byte	0x03, 0x1b
        /*003e*/ 	.short	0x00ff


	//----- nvinfo : EIATTR_NUM_BARRIERS
	.align		4
        /*0040*/ 	.byte	0x02, 0x4c
        /*0042*/ 	.byte	0x01
	.zero		1


	//----- nvinfo : EIATTR_MERCURY_ISA_VERSION
	.align		4
        /*0044*/ 	.byte	0x03, 0x5f
        /*0046*/ 	.short	0x0101


	//----- nvinfo : EIATTR_VRC_CTA_INIT_COUNT
	.align		4
        /*0048*/ 	.byte	0x02, 0x4a
	.zero		1
	.zero		1


	//----- nvinfo : EIATTR_EXIT_INSTR_OFFSETS
	.align		4
        /*004c*/ 	.byte	0x04, 0x1c
        /*004e*/ 	.short	(.L_27 - .L_26)


	//   ....[0]....
.L_26:
        /*0050*/ 	.word	0x00000060


	//   ....[1]....
        /*0054*/ 	.word	0x00001e20


	//----- nvinfo : EIATTR_CBANK_PARAM_SIZE
	.align		4
.L_27:
        /*0058*/ 	.byte	0x03, 0x19
        /*005a*/ 	.short	0x0010


	//----- nvinfo : EIATTR_PARAM_CBANK
	.align		4
        /*005c*/ 	.byte	0x04, 0x0a
        /*005e*/ 	.short	(.L_29 - .L_28)
	.align		4
.L_28:
        /*0060*/ 	.word	index@(.nv.constant0._Z6phase3Piii)
        /*0064*/ 	.short	0x0380
        /*0066*/ 	.short	0x0010


	//----- nvinfo : EIATTR_SW_WAR
	.align		4
.L_29:
        /*0068*/ 	.byte	0x04, 0x36
        /*006a*/ 	.short	(.L_31 - .L_30)
.L_30:
        /*006c*/ 	.word	0x00000008
.L_31:


//--------------------- .nv.info._Z6phase2Piii    --------------------------
	.section	.nv.info._Z6phase2Piii,"",@"SHT_CUDA_INFO"
	.sectionflags	@""
	.align	4


	//----- nvinfo : EIATTR_CUDA_API_VERSION
	.align		4
        /*0000*/ 	.byte	0x04, 0x37
        /*0002*/ 	.short	(.L_33 - .L_32)
.L_32:
        /*0004*/ 	.word	0x00000082


	//----- nvinfo : EIATTR_KPARAM_INFO
	.align		4
.L_33:
        /*0008*/ 	.byte	0x04, 0x17
        /*000a*/ 	.short	(.L_35 - .L_34)
.L_34:
        /*000c*/ 	.word	0x00000000
        /*0010*/ 	.short	0x0002
        /*0012*/ 	.short	0x000c
        /*0014*/ 	.byte	0x00, 0xf0, 0x11, 0x00


	//----- nvinfo : EIATTR_KPARAM_INFO
	.align		4
.L_35:
        /*0018*/ 	.byte	0x04, 0x17
        /*001a*/ 	.short	(.L_37 - .L_36)
.L_36:
        /*001c*/ 	.word	0x00000000
        /*0020*/ 	.short	0x0001
        /*0022*/ 	.short	0x0008
        /*0024*/ 	.byte	0x00, 0xf0, 0x11, 0x00


	//----- nvinfo : EIATTR_KPARAM_INFO
	.align		4
.L_37:
        /*0028*/ 	.byte	0x04, 0x17
        /*002a*/ 	.short	(.L_39 - .L_38)
.L_38:
        /*002c*/ 	.word	0x00000000
        /*0030*/ 	.short	0x0000
        /*0032*/ 	.short	0x0000
        /*0034*/ 	.byte	0x00, 0xf5, 0x21, 0x00


	//----- nvinfo : EIATTR_SPARSE_MMA_MASK
	.align		4
.L_39:
        /*0038*/ 	.byte	0x03, 0x50
        /*003a*/ 	.short	0x0000


	//----- nvinfo : EIATTR_MAXREG_COUNT
	.align		4
        /*003c*/ 	.byte	0x03, 0x1b
        /*003e*/ 	.short	0x00ff


	//----- nvinfo : EIATTR_NUM_BARRIERS
	.align		4
        /*0040*/ 	.byte	0x02, 0x4c
        /*0042*/ 	.byte	0x01
	.zero		1


	//----- nvinfo : EIATTR_MERCURY_ISA_VERSION
	.align		4
        /*0044*/ 	.byte	0x03, 0x5f
        /*0046*/ 	.short	0x0101


	//----- nvinfo : EIATTR_VRC_CTA_INIT_COUNT
	.align		4
        /*0048*/ 	.byte	0x02, 0x4a
	.zero		1
	.zero		1


	//----- nvinfo : EIATTR_EXIT_INSTR_OFFSETS
	.align		4
        /*004c*/ 	.byte	0x04, 0x1c
        /*004e*/ 	.short	(.L_41 - .L_40)


	//   ....[0]....
.L_40:
        /*0050*/ 	.word	0x00000040


	//   ....[1]....
        /*0054*/ 	.word	0x00003410


	//----- nvinfo : EIATTR_CBANK_PARAM_SIZE
	.align		4
.L_41:
        /*0058*/ 	.byte	0x03, 0x19
        /*005a*/ 	.short	0x0010


	//----- nvinfo : EIATTR_PARAM_CBANK
	.align		4
        /*005c*/ 	.byte	0x04, 0x0a
        /*005e*/ 	.short	(.L_43 - .L_42)
	.align		4
.L_42:
        /*0060*/ 	.word	index@(.nv.constant0._Z6phase2Piii)
        /*0064*/ 	.short	0x0380
        /*0066*/ 	.short	0x0010


	//----- nvinfo : EIATTR_SW_WAR
	.align		4
.L_43:
        /*0068*/ 	.byte	0x04, 0x36
        /*006a*/ 	.short	(.L_45 - .L_44)
.L_44:
        /*006c*/ 	.word	0x00000008
.L_45:


//--------------------- .nv.info._Z6phase1Piii    --------------------------
	.section	.nv.info._Z6phase1Piii,"",@"SHT_CUDA_INFO"
	.sectionflags	@""
	.align	4


	//----- nvinfo : EIATTR_CUDA_API_VERSION
	.align		4
        /*0000*/ 	.byte	0x04, 0x37
        /*0002*/ 	.short	(.L_47 - .L_46)
.L_46:
        /*0004*/ 	.word	0x00000082


	//----- nvinfo : EIATTR_KPARAM_INFO
	.align		4
.L_47:
        /*0008*/ 	.byte	0x04, 0x17
        /*000a*/ 	.short	(.L_49 - .L_48)
.L_48:
        /*000c*/ 	.word	0x00000000
        /*0010*/ 	.short	0x0002
        /*0012*/ 	.short	0x000c
        /*0014*/ 	.byte	0x00, 0xf0, 0x11, 0x00


	//----- nvinfo : EIATTR_KPARAM_INFO
	.align		4
.L_49:
        /*0018*/ 	.byte	0x04, 0x17
        /*001a*/ 	.short	(.L_51 - .L_50)
.L_50:
        /*001c*/ 	.word	0x00000000
        /*0020*/ 	.short	0x0001
        /*0022*/ 	.short	0x0008
        /*0024*/ 	.byte	0x00, 0xf0, 0x11, 0x00


	//----- nvinfo : EIATTR_KPARAM_INFO
	.align		4
.L_51:
        /*0028*/ 	.byte	0x04, 0x17
        /*002a*/ 	.short	(.L_53 - .L_52)
.L_52:
        /*002c*/ 	.word	0x00000000
        /*0030*/ 	.short	0x0000
        /*0032*/ 	.short	0x0000
        /*0034*/ 	.byte	0x00, 0xf5, 0x21, 0x00


	//----- nvinfo : EIATTR_SPARSE_MMA_MASK
	.align		4
.L_53:
        /*0038*/ 	.byte	0x03, 0x50
        /*003a*/ 	.short	0x0000


	//----- nvinfo : EIATTR_MAXREG_COUNT
	.align		4
        /*003c*/ 	.byte	0x03, 0x1b
        /*003e*/ 	.short	0x00ff


	//----- nvinfo : EIATTR_NUM_BARRIERS
	.align		4
        /*0040*/ 	.byte	0x02, 0x4c
        /*0042*/ 	.byte	0x01
	.zero		1


	//----- nvinfo : EIATTR_MERCURY_ISA_VERSION
	.align		4
        /*0044*/ 	.byte	0x03, 0x5f
        /*0046*/ 	.short	0x0101


	//----- nvinfo : EIATTR_VRC_CTA_INIT_COUNT
	.align		4
        /*0048*/ 	.byte	0x02, 0x4a
	.zero		1
	.zero		1


	//----- nvinfo : EIATTR_EXIT_INSTR_OFFSETS
	.align		4
        /*004c*/ 	.byte	0x04, 0x1c
        /*004e*/ 	.short	(.L_55 - .L_54)


	//   ....[0]....
.L_54:
        /*0050*/ 	.word	0x00000940


	//----- nvinfo : EIATTR_CBANK_PARAM_SIZE
	.align		4
.L_55:
        /*0054*/ 	.byte	0x03, 0x19
        /*0056*/ 	.short	0x0010


	//----- nvinfo : EIATTR_PARAM_CBANK
	.align		4
        /*0058*/ 	.byte	0x04, 0x0a
        /*005a*/ 	.short	(.L_57 - .L_56)
	.align		4
.L_56:
        /*005c*/ 	.word	index@(.nv.constant0._Z6phase1Piii)
        /*0060*/ 	.short	0x0380
        /*0062*/ 	.short	0x0010


	//----- nvinfo : EIATTR_SW_WAR
	.align		4
.L_57:
        /*0064*/ 	.byte	0x04, 0x36
        /*0066*/ 	.short	(.L_59 - .L_58)
.L_58:
        /*0068*/ 	.word	0x00000008
.L_59:


//--------------------- .nv.callgraph             --------------------------
	.section	.nv.callgraph,"",@"SHT_CUDA_CALLGRAPH"
	.align	4
	.sectionentsize	8
	.align		4
        /*0000*/ 	.word	0x00000000
	.align		4
        /*0004*/ 	.word	0xffffffff
	.align		4
        /*0008*/ 	.word	0x00000000
	.align		4
        /*000c*/ 	.word	0xfffffffe
	.align		4
        /*0010*/ 	.word	0x00000000
	.align		4
        /*0014*/ 	.word	0xfffffffd
	.align		4
        /*0018*/ 	.word	0x00000000
	.align		4
        /*001c*/ 	.word	0xfffffffc


//--------------------- .text._Z6phase3Piii       --------------------------
	.section	.text._Z6phase3Piii,"ax",@progbits
	.align	128
        .global         _Z6phase3Piii
        .type           _Z6phase3Piii,@function
        .size           _Z6phase3Piii,(.L_x_4 - _Z6phase3Piii)
        .other          _Z6phase3Piii,@"STO_CUDA_ENTRY STV_DEFAULT"
_Z6phase3Piii:
.text._Z6phase3Piii:
[----:B------:R-:W-:Y:S08]  /*0000*/  LDC R1, c[0x0][0x37c] ;  /* 0x0000df00ff017b82 */ /* 0x000ff00000000800 */
[----:B------:R-:W0:Y:S08]  /*0010*/  S2UR UR5, SR_CTAID.Y ;  /* 0x00000000000579c3 */ /* 0x000e300000002600 */
[----:B------:R-:W0:Y:S08]  /*0020*/  LDC R3, c[0x0][0x38c] ;  /* 0x0000e300ff037b82 */ /* 0x000e300000000800 */
[----:B------:R-:W1:Y:S01]  /*0030*/  S2UR UR4, SR_CTAID.X ;  /* 0x00000000000479c3 */ /* 0x000e620000002500 */
[----:B0-----:R-:W-:-:S04]  /*0040*/  ISETP.NE.AND P0, PT, R3, UR5, PT ;  /* 0x0000000503007c0c */ /* 0x001fc8000bf05270 */
[----:B-1----:R-:W-:-:S13]  /*0050*/  ISETP.EQ.OR P0, PT, R3, UR4, !P0 ;  /* 0x0000000403007c0c */ /* 0x002fda000c702670 */
[----:B------:R-:W-:Y:S05]  /*0060*/  @P0 EXIT ;  /* 0x000000000000094d */ /* 0x000fea0003800000 */
[----:B------:R-:W0:Y:S01]  /*0070*/  S2R R5, SR_TID.Y ;  /* 0x0000000000057919 */ /* 0x000e220000002200 */
[----:B------:R-:W1:Y:S01]  /*0080*/  LDC R12, c[0x0][0x388] ;  /* 0x0000e200ff0c7b82 */ /* 0x000e620000000800 */
[----:B------:R-:W-:Y:S01]  /*0090*/  USHF.L.U32 UR4, UR4, 0x6, URZ ;  /* 0x0000000604047899 */ /* 0x000fe200080006ff */
[----:B------:R-:W-:Y:S01]  /*00a0*/  IMAD.SHL.U32 R3, R3, 0x40, RZ ;  /* 0x0000004003037824 */ /* 0x000fe200078e00ff */
[----:B------:R-:W2:Y:S01]  /*00b0*/  S2R R9, SR_TID.X ;  /* 0x0000000000097919 */ /* 0x000ea20000002100 */
[----:B------:R-:W3:Y:S04]  /*00c0*/  LDCU.64 UR8, c[0x0][0x358] ;  /* 0x00006b00ff0877ac */ /* 0x000ee80008000a00 */
[----:B------:R-:W4:Y:S01]  /*00d0*/  LDC.64 R20, c[0x0][0x380] ;  /* 0x0000e000ff147b82 */ /* 0x000f220000000a00 */
[----:B-1----:R-:W-:-:S04]  /*00e0*/  IMAD R0, R12, UR5, RZ ;  /* 0x000000050c007c24 */ /* 0x002fc8000f8e02ff */
[----:B------:R-:W-:Y:S02]  /*00f0*/  IMAD R2, R0, 0x40, R3 ;  /* 0x0000004000027824 */ /* 0x000fe400078e0203 */
[-C--:B------:R-:W-:Y:S02]  /*0100*/  IMAD R3, R3, R12.reuse, UR4 ;  /* 0x0000000403037e24 */ /* 0x080fe4000f8e020c */
[----:B0-----:R-:W-:-:S04]  /*0110*/  IMAD R8, R5, R12, RZ ;  /* 0x0000000c05087224 */ /* 0x001fc800078e02ff */
[--C-:B------:R-:W-:Y:S01]  /*0120*/  IMAD R12, R12, 0x20, R8.reuse ;  /* 0x000000200c0c7824 */ /* 0x100fe200078e0208 */
[CCC-:B--2---:R-:W-:Y:S02]  /*0130*/  IADD3 R19, PT, PT, R9.reuse, R2.reuse, R8.reuse ;  /* 0x0000000209137210 */ /* 0x1c4fe40007ffe008 */
[CC--:B------:R-:W-:Y:S02]  /*0140*/  IADD3 R7, PT, PT, R9.reuse, R3.reuse, R8 ;  /* 0x0000000309077210 */ /* 0x0c0fe40007ffe008 */
[----:B------:R-:W-:Y:S01]  /*0150*/  IADD3 R11, PT, PT, R9, R2, R12 ;  /* 0x00000002090b7210 */ /* 0x000fe20007ffe00c */
[----:B----4-:R-:W-:Y:S01]  /*0160*/  IMAD.WIDE R18, R19, 0x4, R20 ;  /* 0x0000000413127825 */ /* 0x010fe200078e0214 */
[----:B------:R-:W-:-:S03]  /*0170*/  IADD3 R15, PT, PT, R9, R3, R12 ;  /* 0x00000003090f7210 */ /* 0x000fc60007ffe00c */
[--C-:B------:R-:W-:Y:S01]  /*0180*/  IMAD.WIDE R10, R11, 0x4, R20.reuse ;  /* 0x000000040b0a7825 */ /* 0x100fe200078e0214 */
[----:B---3--:R-:W2:Y:S03]  /*0190*/  LDG.E R4, desc[UR8][R18.64] ;  /* 0x0000000812047981 */ /* 0x008ea6000c1e1900 */
[--C-:B------:R-:W-:Y:S01]  /*01a0*/  IMAD.WIDE R2, R7, 0x4, R20.reuse ;  /* 0x0000000407027825 */ /* 0x100fe200078e0214 */
[----:B------:R-:W3:Y:S03]  /*01b0*/  LDG.E R13, desc[UR8][R18.64+0x80] ;  /* 0x00008008120d7981 */ /* 0x000ee6000c1e1900 */
[----:B------:R-:W-:Y:S01]  /*01c0*/  IMAD.WIDE R6, R15, 0x4, R20 ;  /* 0x000000040f067825 */ /* 0x000fe200078e0214 */
[----:B------:R-:W4:Y:S04]  /*01d0*/  LDG.E R14, desc[UR8][R10.64] ;  /* 0x000000080a0e7981 */ /* 0x000f28000c1e1900 */
[----:B------:R-:W5:Y:S04]  /*01e0*/  LDG.E R15, desc[UR8][R10.64+0x80] ;  /* 0x000080080a0f7981 */ /* 0x000f68000c1e1900 */
[----:B------:R-:W5:Y:S04]  /*01f0*/  LDG.E R16, desc[UR8][R2.64] ;  /* 0x0000000802107981 */ /* 0x000f68000c1e1900 */
[----:B------:R0:W5:Y:S04]  /*0200*/  LDG.E R24, desc[UR8][R2.64+0x80] ;  /* 0x0000800802187981 */ /* 0x000168000c1e1900 */
[----:B------:R-:W5:Y:S04]  /*0210*/  LDG.E R26, desc[UR8][R6.64] ;  /* 0x00000008061a7981 */ /* 0x000f68000c1e1900 */
[----:B------:R-:W5:Y:S01]  /*0220*/  LDG.E R28, desc[UR8][R6.64+0x80] ;  /* 0x00008008061c7981 */ /* 0x000f62000c1e1900 */
[----:B------:R-:W1:Y:S01]  /*0230*/  S2UR UR6, SR_CgaCtaId ;  /* 0x00000000000679c3 */ /* 0x000e620000008800 */
[----:B------:R-:W-:Y:S01]  /*0240*/  UMOV UR5, 0x400 ;  /* 0x0000040000057882 */ /* 0x000fe20000000000 */
[----:B------:R-:W-:Y:S01]  /*0250*/  LEA R17, R0, UR4, 0x6 ;  /* 0x0000000400117c11 */ /* 0x000fe2000f8e30ff */
[----:B-1----:R-:W-:-:S02]  /*0260*/  ULEA UR7, UR6, UR5, 0x18 ;  /* 0x0000000506077291 */ /* 0x002fc4000f8ec0ff */
[----:B------:R-:W-:-:S04]  /*0270*/  UIADD3 UR5, UPT, UPT, UR5, 0x4000, URZ ;  /* 0x0000400005057890 */ /* 0x000fc8000fffe0ff */
[----:B------:R-:W-:Y:S01]  /*0280*/  ULEA UR5, UR6, UR5, 0x18 ;  /* 0x0000000506057291 */ /* 0x000fe2000f8ec0ff */
[----:B------:R-:W-:-:S05]  /*0290*/  LEA R0, R5, UR7, 0x8 ;  /* 0x0000000705007c11 */ /* 0x000fca000f8e40ff */
[C---:B0-----:R-:W-:Y:S01]  /*02a0*/  LEA R2, R9.reuse, UR5, 0x2 ;  /* 0x0000000509027c11 */ /* 0x041fe2000f8e10ff */
[----:B------:R-:W-:-:S04]  /*02b0*/  IMAD R3, R9, 0x4, R0 ;  /* 0x0000000409037824 */ /* 0x000fc800078e0200 */
[----:B------:R-:W-:Y:S01]  /*02c0*/  IMAD R5, R5, 0x100, R2 ;  /* 0x0000010005057824 */ /* 0x000fe200078e0202 */
[CC--:B------:R-:W-:Y:S02]  /*02d0*/  IADD3 R23, PT, PT, R9.reuse, R17.reuse, R8 ;  /* 0x0000001109177210 */ /* 0x0c0fe40007ffe008 */
[----:B------:R-:W-:-:S03]  /*02e0*/  IADD3 R17, PT, PT, R9, R17, R12 ;  /* 0x0000001109117210 */ /* 0x000fc60007ffe00c */
[----:B------:R-:W-:-:S04]  /*02f0*/  IMAD.WIDE R22, R23, 0x4, R20 ;  /* 0x0000000417167825 */ /* 0x000fc800078e0214 */
[----:B------:R-:W-:Y:S01]  /*0300*/  IMAD.WIDE R20, R17, 0x4, R20 ;  /* 0x0000000411147825 */ /* 0x000fe200078e0214 */
[----:B--2---:R-:W-:Y:S04]  /*0310*/  STS [R3], R4 ;  /* 0x0000000403007388 */ /* 0x004fe80000000800 */
[----:B---3--:R-:W-:Y:S04]  /*0320*/  STS [R3+0x80], R13 ;  /* 0x0000800d03007388 */ /* 0x008fe80000000800 */
[----:B----4-:R-:W-:Y:S04]  /*0330*/  STS [R3+0x2000], R14 ;  /* 0x0020000e03007388 */ /* 0x010fe80000000800 */
[----:B-----5:R-:W-:Y:S04]  /*0340*/  STS [R3+0x2080], R15 ;  /* 0x0020800f03007388 */ /* 0x020fe80000000800 */
[----:B------:R-:W-:Y:S04]  /*0350*/  STS [R5], R16 ;  /* 0x0000001005007388 */ /* 0x000fe80000000800 */
[----:B------:R-:W-:Y:S04]  /*0360*/  STS [R5+0x80], R24 ;  /* 0x0000801805007388 */ /* 0x000fe80000000800 */
[----:B------:R-:W-:Y:S04]  /*0370*/  STS [R5+0x2000], R26 ;  /* 0x0020001a05007388 */ /* 0x000fe80000000800 */
[----:B------:R-:W-:Y:S01]  /*0380*/  STS [R5+0x2080], R28 ;  /* 0x0020801c05007388 */ /* 0x000fe20000000800 */
[----:B------:R-:W-:Y:S06]  /*0390*/  BAR.SYNC.DEFER_BLOCKING 0x0 ;  /* 0x0000000000007b1d */ /* 0x000fec0000010000 */
[----:B------:R-:W2:Y:S04]  /*03a0*/  LDG.E R7, desc[UR8][R22.64] ;  /* 0x0000000816077981 */ /* 0x000ea8000c1e1900 */
[----:B------:R-:W3:Y:S04]  /*03b0*/  LDG.E R11, desc[UR8][R20.64] ;  /* 0x00000008140b7981 */ /* 0x000ee8000c1e1900 */
[----:B------:R-:W4:Y:S04]  /*03c0*/  LDG.E R9, desc[UR8][R22.64+0x80] ;  /* 0x0000800816097981 */ /* 0x000f28000c1e1900 */
[----:B------:R-:W5:Y:S04]  /*03d0*/  LDG.E R25, desc[UR8][R20.64+0x80] ;  /* 0x0000800814197981 */ /* 0x000f68000c1e1900 */
[----:B------:R-:W-:Y:S04]  /*03e0*/  LDS R8, [R2] ;  /* 0x0000000002087984 */ /* 0x000fe80000000800 */
[----:B------:R-:W2:Y:S04]  /*03f0*/  LDS.128 R12, [R0] ;  /* 0x00000000000c7984 */ /* 0x000ea80000000c00 */
[----:B------:R-:W3:Y:S04]  /*0400*/  LDS.128 R16, [R0+0x2000] ;  /* 0x0020000000107984 */ /* 0x000ee80000000c00 */
[----:B------:R-:W4:Y:S04]  /*0410*/  LDS R10, [R2+0x80] ;  /* 0x00008000020a7984 */ /* 0x000f280000000800 */
[----:B------:R-:W0:Y:S04]  /*0420*/  LDS R6, [R2+0x100] ;  /* 0x0001000002067984 */ /* 0x000e280000000800 */
[----:B------:R-:W1:Y:S04]  /*0430*/  LDS R4, [R2+0x180] ;  /* 0x0001800002047984 */ /* 0x000e680000000800 */
[----:B------:R-:W1:Y:S04]  /*0440*/  LDS R5, [R2+0x200] ;  /* 0x0002000002057984 */ /* 0x000e680000000800 */
[----:B------:R-:W1:Y:S04]  /*0450*/  LDS R3, [R2+0x280] ;  /* 0x0002800002037984 */ /* 0x000e680000000800 */
[----:B------:R-:W1:Y:S04]  /*0460*/  LDS R26, [R2+0x300] ;  /* 0x00030000021a7984 */ /* 0x000e680000000800 */
[----:B------:R-:W1:Y:S04]  /*0470*/  LDS R24, [R2+0x380] ;  /* 0x0003800002187984 */ /* 0x000e680000000800 */
[----:B------:R-:W-:Y:S01]  /*0480*/  LDS R28, [R2+0x580] ;  /* 0x00058000021c7984 */ /* 0x000fe20000000800 */
[----:B--2---:R-:W-:-:S02]  /*0490*/  VIADDMNMX R7, R8, R12, R7, PT ;  /* 0x0000000c08077246 */ /* 0x004fc40003800107 */
[----:B---3--:R-:W-:Y:S02]  /*04a0*/  VIADDMNMX R11, R8, R16, R11, PT ;  /* 0x00000010080b7246 */ /* 0x008fe4000380010b */
[C---:B----4-:R-:W-:Y:S02]  /*04b0*/  VIADDMNMX R9, R10.reuse, R12, R9, PT ;  /* 0x0000000c0a097246 */ /* 0x050fe40003800109 */
[----:B-----5:R-:W-:Y:S02]  /*04c0*/  VIADDMNMX R25, R10, R16, R25, PT ;  /* 0x000000100a197246 */ /* 0x020fe40003800119 */
[C---:B0-----:R-:W-:Y:S02]  /*04d0*/  VIADDMNMX R7, R6.reuse, R13, R7, PT ;  /* 0x0000000d06077246 */ /* 0x041fe40003800107 */
[----:B------:R-:W-:Y:S02]  /*04e0*/  VIADDMNMX R11, R6, R17, R11, PT ;  /* 0x00000011060b7246 */ /* 0x000fe4000380010b */
[----:B-1----:R-:W-:-:S02]  /*04f0*/  VIADDMNMX R9, R4, R13, R9, PT ;  /* 0x0000000d04097246 */ /* 0x002fc40003800109 */
[----:B------:R-:W-:Y:S01]  /*0500*/  VIADDMNMX R25, R4, R17, R25, PT ;  /* 0x0000001104197246 */ /* 0x000fe20003800119 */
[----:B------:R-:W-:Y:S01]  /*0510*/  LDS R13, [R2+0x480] ;  /* 0x00048000020d7984 */ /* 0x000fe20000000800 */
[C---:B------:R-:W-:Y:S02]  /*0520*/  VIADDMNMX R12, R5.reuse, R14, R7, PT ;  /* 0x0000000e050c7246 */ /* 0x040fe40003800107 */
[----:B------:R-:W-:Y:S01]  /*0530*/  VIADDMNMX R16, R5, R18, R11, PT ;  /* 0x0000001205107246 */ /* 0x000fe2000380010b */
[----:B------:R-:W-:Y:S01]  /*0540*/  LDS R17, [R2+0x500] ;  /* 0x0005000002117984 */ /* 0x000fe20000000800 */
[C---:B------:R-:W-:Y:S02]  /*0550*/  VIADDMNMX R14, R3.reuse, R14, R9, PT ;  /* 0x0000000e030e7246 */ /* 0x040fe40003800109 */
[----:B------:R-:W-:Y:S01]  /*0560*/  VIADDMNMX R18, R3, R18, R25, PT ;  /* 0x0000001203127246 */ /* 0x000fe20003800119 */
[----:B------:R-:W0:Y:S04]  /*0570*/  LDS.128 R4, [R0+0x10] ;  /* 0x0000100000047984 */ /* 0x000e280000000c00 */
[----:B------:R-:W1:Y:S04]  /*0580*/  LDS R3, [R2+0x400] ;  /* 0x0004000002037984 */ /* 0x000e680000000800 */
[----:B------:R-:W2:Y:S01]  /*0590*/  LDS.128 R8, [R0+0x2010] ;  /* 0x0020100000087984 */ /* 0x000ea20000000c00 */
[----:B------:R-:W-:-:S02]  /*05a0*/  VIADDMNMX R12, R26, R15, R12, PT ;  /* 0x0000000f1a0c7246 */ /* 0x000fc4000380010c */
[----:B------:R-:W-:Y:S01]  /*05b0*/  VIADDMNMX R14, R24, R15, R14, PT ;  /* 0x0000000f180e7246 */ /* 0x000fe2000380010e */
[----:B------:R-:W3:Y:S04]  /*05c0*/  LDS R25, [R2+0x600] ;  /* 0x0006000002197984 */ /* 0x000ee80000000800 */
[----:B------:R-:W4:Y:S01]  /*05d0*/  LDS R15, [R2+0x680] ;  /* 0x00068000020f7984 */ /* 0x000f220000000800 */
[-C--:B------:R-:W-:Y:S02]  /*05e0*/  VIADDMNMX R16, R26, R19.reuse, R16, PT ;  /* 0x000000131a107246 */ /* 0x080fe40003800110 */
[----:B------:R-:W-:Y:S01]  /*05f0*/  VIADDMNMX R18, R24, R19, R18, PT ;  /* 0x0000001318127246 */ /* 0x000fe20003800112 */
[----:B------:R-:W-:Y:S04]  /*0600*/  LDS R26, [R2+0x780] ;  /* 0x00078000021a7984 */ /* 0x000fe80000000800 */
[----:B------:R-:W5:Y:S01]  /*0610*/  LDS R24, [R2+0x700] ;  /* 0x0007000002187984 */ /* 0x000f620000000800 */
[----:B0-----:R-:W-:-:S02]  /*0620*/  VIADDMNMX R14, R13, R4, R14, PT ;  /* 0x000000040d0e7246 */ /* 0x001fc4000380010e */
[C---:B-1----:R-:W-:Y:S02]  /*0630*/  VIADDMNMX R12, R3.reuse, R4, R12, PT ;  /* 0x00000004030c7246 */ /* 0x042fe4000380010c */
[-C--:B--2---:R-:W-:Y:S02]  /*0640*/  VIADDMNMX R16, R3, R8.reuse, R16, PT ;  /* 0x0000000803107246 */ /* 0x084fe40003800110 */
[----:B------:R-:W-:Y:S01]  /*0650*/  VIADDMNMX R18, R13, R8, R18, PT ;  /* 0x000000080d127246 */ /* 0x000fe20003800112 */
[----:B------:R-:W-:Y:S01]  /*0660*/  LDS R3, [R2+0x800] ;  /* 0x0008000002037984 */ /* 0x000fe20000000800 */
[C---:B------:R-:W-:Y:S02]  /*0670*/  VIADDMNMX R4, R17.reuse, R5, R12, PT ;  /* 0x0000000511047246 */ /* 0x040fe4000380010c */
[----:B------:R-:W-:Y:S02]  /*0680*/  VIADDMNMX R8, R17, R9, R16, PT ;  /* 0x0000000911087246 */ /* 0x000fe40003800110 */
[----:B------:R-:W-:-:S02]  /*0690*/  VIADDMNMX R14, R28, R5, R14, PT ;  /* 0x000000051c0e7246 */ /* 0x000fc4000380010e */
[----:B------:R-:W-:Y:S01]  /*06a0*/  VIADDMNMX R18, R28, R9, R18, PT ;  /* 0x000000091c127246 */ /* 0x000fe20003800112 */
[----:B------:R-:W-:Y:S01]  /*06b0*/  LDS R5, [R2+0x880] ;  /* 0x0008800002057984 */ /* 0x000fe20000000800 */
[C---:B---3--:R-:W-:Y:S02]  /*06c0*/  VIADDMNMX R4, R25.reuse, R6, R4, PT ;  /* 0x0000000619047246 */ /* 0x048fe40003800104 */
[----:B------:R-:W-:Y:S01]  /*06d0*/  VIADDMNMX R8, R25, R10, R8, PT ;  /* 0x0000000a19087246 */ /* 0x000fe20003800108 */
[----:B------:R-:W-:Y:S01]  /*06e0*/  LDS R9, [R2+0x900] ;  /* 0x0009000002097984 */ /* 0x000fe20000000800 */
[C---:B----4-:R-:W-:Y:S02]  /*06f0*/  VIADDMNMX R6, R15.reuse, R6, R14, PT ;  /* 0x000000060f067246 */ /* 0x050fe4000380010e */
[----:B------:R-:W-:Y:S01]  /*0700*/  VIADDMNMX R10, R15, R10, R18, PT ;  /* 0x0000000a0f0a7246 */ /* 0x000fe20003800112 */
[----:B------:R-:W-:Y:S04]  /*0710*/  LDS R28, [R2+0x980] ;  /* 0x00098000021c7984 */ /* 0x000fe80000000800 */
[----:B------:R-:W0:Y:S04]  /*0720*/  LDS.128 R12, [R0+0x20] ;  /* 0x00002000000c7984 */ /* 0x000e280000000c00 */
[----:B------:R-:W1:Y:S01]  /*0730*/  LDS.128 R16, [R0+0x2020] ;  /* 0x0020200000107984 */ /* 0x000e620000000c00 */
[----:B-----5:R-:W-:-:S02]  /*0740*/  VIADDMNMX R4, R24, R7, R4, PT ;  /* 0x0000000718047246 */ /* 0x020fc40003800104 */
[----:B------:R-:W-:Y:S01]  /*0750*/  VIADDMNMX R6, R26, R7, R6, PT ;  /* 0x000000071a067246 */ /* 0x000fe20003800106 */
[----:B------:R-:W2:Y:S04]  /*0760*/  LDS R25, [R2+0xa00] ;  /* 0x000a000002197984 */ /* 0x000ea80000000800 */
[----:B------:R-:W3:Y:S01]  /*0770*/  LDS R7, [R2+0xa80] ;  /* 0x000a800002077984 */ /* 0x000ee20000000800 */
[-C--:B------:R-:W-:Y:S02]  /*0780*/  VIADDMNMX R8, R24, R11.reuse, R8, PT ;  /* 0x0000000b18087246 */ /* 0x080fe40003800108 */
[----:B------:R-:W-:Y:S01]  /*0790*/  VIADDMNMX R10, R26, R11, R10, PT ;  /* 0x0000000b1a0a7246 */ /* 0x000fe2000380010a */
[----:B------:R-:W4:Y:S04]  /*07a0*/  LDS R24, [R2+0xb00] ;  /* 0x000b000002187984 */ /* 0x000f280000000800 */
[----:B------:R-:W5:Y:S01]  /*07b0*/  LDS R26, [R2+0xb80] ;  /* 0x000b8000021a7984 */ /* 0x000f620000000800 */
[----:B0-----:R-:W-:-:S02]  /*07c0*/  VIADDMNMX R4, R3, R12, R4, PT ;  /* 0x0000000c03047246 */ /* 0x001fc40003800104 */
[----:B------:R-:W-:Y:S02]  /*07d0*/  VIADDMNMX R6, R5, R12, R6, PT ;  /* 0x0000000c05067246 */ /* 0x000fe40003800106 */
[-C--:B-1----:R-:W-:Y:S02]  /*07e0*/  VIADDMNMX R8, R3, R16.reuse, R8, PT ;  /* 0x0000001003087246 */ /* 0x082fe40003800108 */
[----:B------:R-:W-:Y:S01]  /*07f0*/  VIADDMNMX R10, R5, R16, R10, PT ;  /* 0x00000010050a7246 */ /* 0x000fe2000380010a */
[----:B------:R-:W-:Y:S01]  /*0800*/  LDS R3, [R2+0xc00] ;  /* 0x000c000002037984 */ /* 0x000fe20000000800 */
[C---:B------:R-:W-:Y:S02]  /*0810*/  VIADDMNMX R4, R9.reuse, R13, R4, PT ;  /* 0x0000000d09047246 */ /* 0x040fe40003800104 */
[----:B------:R-:W-:Y:S02]  /*0820*/  VIADDMNMX R8, R9, R17, R8, PT ;  /* 0x0000001109087246 */ /* 0x000fe40003800108 */
[----:B------:R-:W-:-:S02]  /*0830*/  VIADDMNMX R6, R28, R13, R6, PT ;  /* 0x0000000d1c067246 */ /* 0x000fc40003800106 */
[----:B------:R-:W-:Y:S01]  /*0840*/  VIADDMNMX R10, R28, R17, R10, PT ;  /* 0x000000111c0a7246 */ /* 0x000fe2000380010a */
[----:B------:R-:W-:Y:S01]  /*0850*/  LDS R13, [R2+0xc80] ;  /* 0x000c8000020d7984 */ /* 0x000fe20000000800 */
[C---:B--2---:R-:W-:Y:S02]  /*0860*/  VIADDMNMX R12, R25.reuse, R14, R4, PT ;  /* 0x0000000e190c7246 */ /* 0x044fe40003800104 */
[----:B------:R-:W-:Y:S01]  /*0870*/  VIADDMNMX R16, R25, R18, R8, PT ;  /* 0x0000001219107246 */ /* 0x000fe20003800108 */
[----:B------:R-:W-:Y:S01]  /*0880*/  LDS R17, [R2+0xd00] ;  /* 0x000d000002117984 */ /* 0x000fe20000000800 */
[C---:B---3--:R-:W-:Y:S02]  /*0890*/  VIADDMNMX R14, R7.reuse, R14, R6, PT ;  /* 0x0000000e070e7246 */ /* 0x048fe40003800106 */
[----:B------:R-:W-:Y:S01]  /*08a0*/  VIADDMNMX R18, R7, R18, R10, PT ;  /* 0x0000001207127246 */ /* 0x000fe2000380010a */
[----:B------:R-:W-:Y:S04]  /*08b0*/  LDS R28, [R2+0xd80] ;  /* 0x000d8000021c7984 */ /* 0x000fe80000000800 */
[----:B------:R-:W0:Y:S04]  /*08c0*/  LDS.128 R4, [R0+0x30] ;  /* 0x0000300000047984 */ /* 0x000e280000000c00 */
[----:B------:R-:W1:Y:S01]  /*08d0*/  LDS.128 R8, [R0+0x2030] ;  /* 0x0020300000087984 */ /* 0x000e620000000c00 */
[----:B----4-:R-:W-:-:S02]  /*08e0*/  VIADDMNMX R12, R24, R15, R12, PT ;  /* 0x0000000f180c7246 */ /* 0x010fc4000380010c */
[----:B-----5:R-:W-:Y:S01]  /*08f0*/  VIADDMNMX R14, R26, R15, R14, PT ;  /* 0x0000000f1a0e7246 */ /* 0x020fe2000380010e */
        /* <DEDUP_REMOVED lines=288> */
[----:B------:R-:W-:-:S03]  /*1b00*/  VIADDMNMX R8, R24, R11, R8, PT ;  /* 0x0000000b18087246 */ /* 0x000fc60003800108 */
[----:B------:R-:W4:Y:S01]  /*1b10*/  LDS R24, [R2+0x3b00] ;  /* 0x003b000002187984 */ /* 0x000f220000000800 */
[----:B------:R-:W-:-:S03]  /*1b20*/  VIADDMNMX R10, R26, R11, R10, PT ;  /* 0x0000000b1a0a7246 */ /* 0x000fc6000380010a */
[----:B------:R-:W5:Y:S01]  /*1b30*/  LDS R26, [R2+0x3b80] ;  /* 0x003b8000021a7984 */ /* 0x000f620000000800 */
[-C--:B0-----:R-:W-:Y:S02]  /*1b40*/  VIADDMNMX R4, R3, R12.reuse, R4, PT ;  /* 0x0000000c03047246 */ /* 0x081fe40003800104 */
[----:B------:R-:W-:Y:S02]  /*1b50*/  VIADDMNMX R6, R5, R12, R6, PT ;  /* 0x0000000c05067246 */ /* 0x000fe40003800106 */
[-C--:B-1----:R-:W-:Y:S02]  /*1b60*/  VIADDMNMX R8, R3, R16.reuse, R8, PT ;  /* 0x0000001003087246 */ /* 0x082fe40003800108 */
[----:B------:R-:W-:Y:S01]  /*1b70*/  VIADDMNMX R10, R5, R16, R10, PT ;  /* 0x00000010050a7246 */ /* 0x000fe2000380010a */
[----:B------:R-:W-:Y:S01]  /*1b80*/  LDS R3, [R2+0x3c80] ;  /* 0x003c800002037984 */ /* 0x000fe20000000800 */
[C---:B------:R-:W-:Y:S02]  /*1b90*/  VIADDMNMX R4, R9.reuse, R13, R4, PT ;  /* 0x0000000d09047246 */ /* 0x040fe40003800104 */
[----:B------:R-:W-:Y:S01]  /*1ba0*/  VIADDMNMX R8, R9, R17, R8, PT ;  /* 0x0000001109087246 */ /* 0x000fe20003800108 */
[----:B------:R-:W-:Y:S01]  /*1bb0*/  LDS R16, [R2+0x3d80] ;  /* 0x003d800002107984 */ /* 0x000fe20000000800 */
        /* <DEDUP_REMOVED lines=9> */
[----:B------:R-:W0:Y:S01]  /*1c50*/  LDS.128 R4, [R0+0xf0] ;  /* 0x0000f00000047984 */ /* 0x000e220000000c00 */
[----:B----4-:R-:W-:-:S03]  /*1c60*/  VIADDMNMX R12, R24, R15, R12, PT ;  /* 0x0000000f180c7246 */ /* 0x010fc6000380010c */
[----:B------:R-:W1:Y:S01]  /*1c70*/  LDS.128 R8, [R0+0x20f0] ;  /* 0x0020f00000087984 */ /* 0x000e620000000c00 */
[----:B------:R-:W-:-:S03]  /*1c80*/  VIADDMNMX R25, R24, R19, R25, PT ;  /* 0x0000001318197246 */ /* 0x000fc60003800119 */
[----:B------:R-:W2:Y:S01]  /*1c90*/  LDS R24, [R2+0x3d00] ;  /* 0x003d000002187984 */ /* 0x000ea20000000800 */
[----:B-----5:R-:W-:-:S03]  /*1ca0*/  VIADDMNMX R27, R26, R15, R14, PT ;  /* 0x0000000f1a1b7246 */ /* 0x020fc6000380010e */
[----:B------:R-:W3:Y:S04]  /*1cb0*/  LDS R15, [R2+0x3e80] ;  /* 0x003e8000020f7984 */ /* 0x000ee80000000800 */
[----:B------:R-:W4:Y:S01]  /*1cc0*/  LDS R14, [R2+0x3f80] ;  /* 0x003f8000020e7984 */ /* 0x000f220000000800 */
[----:B------:R-:W-:Y:S02]  /*1cd0*/  VIADDMNMX R18, R26, R19, R18, PT ;  /* 0x000000131a127246 */ /* 0x000fe40003800112 */
[-C--:B0-----:R-:W-:Y:S02]  /*1ce0*/  VIADDMNMX R27, R3, R4.reuse, R27, PT ;  /* 0x00000004031b7246 */ /* 0x081fe4000380011b */
[C---:B------:R-:W-:Y:S02]  /*1cf0*/  VIADDMNMX R12, R13.reuse, R4, R12, PT ;  /* 0x000000040d0c7246 */ /* 0x040fe4000380010c */
[----:B-1----:R-:W-:-:S02]  /*1d00*/  VIADDMNMX R25, R13, R8, R25, PT ;  /* 0x000000080d197246 */ /* 0x002fc40003800119 */
[----:B------:R-:W-:Y:S02]  /*1d10*/  VIADDMNMX R18, R3, R8, R18, PT ;  /* 0x0000000803127246 */ /* 0x000fe40003800112 */
[-C--:B------:R-:W-:Y:S02]  /*1d20*/  VIADDMNMX R27, R16, R5.reuse, R27, PT ;  /* 0x00000005101b7246 */ /* 0x080fe4000380011b */
[C---:B--2---:R-:W-:Y:S02]  /*1d30*/  VIADDMNMX R12, R24.reuse, R5, R12, PT ;  /* 0x00000005180c7246 */ /* 0x044fe4000380010c */
[-C--:B------:R-:W-:Y:S02]  /*1d40*/  VIADDMNMX R25, R24, R9.reuse, R25, PT ;  /* 0x0000000918197246 */ /* 0x080fe40003800119 */
[----:B------:R-:W-:Y:S02]  /*1d50*/  VIADDMNMX R18, R16, R9, R18, PT ;  /* 0x0000000910127246 */ /* 0x000fe40003800112 */
[----:B---3--:R-:W-:-:S02]  /*1d60*/  VIADDMNMX R27, R15, R6, R27, PT ;  /* 0x000000060f1b7246 */ /* 0x008fc4000380011b */
[C---:B------:R-:W-:Y:S02]  /*1d70*/  VIADDMNMX R12, R17.reuse, R6, R12, PT ;  /* 0x00000006110c7246 */ /* 0x040fe4000380010c */
[-C--:B------:R-:W-:Y:S02]  /*1d80*/  VIADDMNMX R25, R17, R10.reuse, R25, PT ;  /* 0x0000000a11197246 */ /* 0x080fe40003800119 */
[----:B------:R-:W-:Y:S02]  /*1d90*/  VIADDMNMX R18, R15, R10, R18, PT ;  /* 0x0000000a0f127246 */ /* 0x000fe40003800112 */
[-C--:B----4-:R-:W-:Y:S02]  /*1da0*/  VIADDMNMX R27, R14, R7.reuse, R27, PT ;  /* 0x000000070e1b7246 */ /* 0x090fe4000380011b */
[C---:B------:R-:W-:Y:S02]  /*1db0*/  VIADDMNMX R7, R28.reuse, R7, R12, PT ;  /* 0x000000071c077246 */ /* 0x040fe4000380010c */
[----:B------:R-:W-:-:S02]  /*1dc0*/  VIADDMNMX R25, R28, R11, R25, PT ;  /* 0x0000000b1c197246 */ /* 0x000fc40003800119 */
[----:B------:R-:W-:Y:S01]  /*1dd0*/  VIADDMNMX R11, R14, R11, R18, PT ;  /* 0x0000000b0e0b7246 */ /* 0x000fe20003800112 */
[----:B------:R-:W-:Y:S04]  /*1de0*/  STG.E desc[UR8][R22.64+0x80], R27 ;  /* 0x0000801b16007986 */ /* 0x000fe8000c101908 */
[----:B------:R-:W-:Y:S04]  /*1df0*/  STG.E desc[UR8][R22.64], R7 ;  /* 0x0000000716007986 */ /* 0x000fe8000c101908 */
[----:B------:R-:W-:Y:S04]  /*1e00*/  STG.E desc[UR8][R20.64], R25 ;  /* 0x0000001914007986 */ /* 0x000fe8000c101908 */
[----:B------:R-:W-:Y:S01]  /*1e10*/  STG.E desc[UR8][R20.64+0x80], R11 ;  /* 0x0000800b14007986 */ /* 0x000fe2000c101908 */
[----:B------:R-:W-:Y:S05]  /*1e20*/  EXIT ;  /* 0x000000000000794d */ /* 0x000fea0003800000 */
.L_x_0:
[----:B------:R-:W-:-:S00]  /*1e30*/  BRA `(.L_x_0) ;  /* 0xfffffffc00fc7947 */ /* 0x000fc0000383ffff */
[----:B------:R-:W-:-:S00]  /*1e40*/  NOP ;  /* 0x0000000000007918 */ /* 0x000fc00000000000 */
        /* <DEDUP_REMOVED lines=11> */
.L_x_4:


//--------------------- .text._Z6phase2Piii       --------------------------
	.section	.text._Z6phase2Piii,"ax",@progbits
	.align	128
        .global         _Z6phase2Piii
        .type           _Z6phase2Piii,@function
        .size           _Z6phase2Piii,(.L_x_5 - _Z6phase2Piii)
        .other          _Z6phase2Piii,@"STO_CUDA_ENTRY STV_DEFAULT"
_Z6phase2Piii:
.text._Z6phase2Piii:
[----:B------:R-:W-:Y:S01]  /*0000*/  LDC R1, c[0x0][0x37c] ;  /* 0x0000df00ff017b82 */ /* 0x000fe20000000800 */
[----:B------:R-:W0:Y:S07]  /*0010*/  S2R R8, SR_CTAID.X ;  /* 0x0000000000087919 */ /* 0x000e2e0000002500 */
[----:B------:R-:W0:Y:S02]  /*0020*/  LDC R5, c[0x0][0x38c] ;  /* 0x0000e300ff057b82 */ /* 0x000e240000000800 */
[----:B0-----:R-:W-:-:S13]  /*0030*/  ISETP.NE.AND P0, PT, R8, R5, PT ;  /* 0x000000050800720c */ /* 0x001fda0003f05270 */
[----:B------:R-:W-:Y:S05]  /*0040*/  @!P0 EXIT ;  /* 0x000000000000894d */ /* 0x000fea0003800000 */
[----:B------:R-:W0:Y:S01]  /*0050*/  S2R R12, SR_CTAID.Y ;  /* 0x00000000000c7919 */ /* 0x000e220000002600 */
[----:B------:R-:W1:Y:S01]  /*0060*/  LDC R13, c[0x0][0x388] ;  /* 0x0000e200ff0d7b82 */ /* 0x000e620000000800 */
[----:B------:R-:W-:Y:S01]  /*0070*/  IMAD.SHL.U32 R4, R5, 0x40, RZ ;  /* 0x0000004005047824 */ /* 0x000fe200078e00ff */
[----:B------:R-:W2:Y:S01]  /*0080*/  LDCU.64 UR8, c[0x0][0x358] ;  /* 0x00006b00ff0877ac */ /* 0x000ea20008000a00 */
[----:B------:R-:W3:Y:S01]  /*0090*/  S2R R7, SR_TID.Y ;  /* 0x0000000000077919 */ /* 0x000ee20000002200 */
[----:B------:R-:W4:Y:S04]  /*00a0*/  S2R R0, SR_TID.X ;  /* 0x0000000000007919 */ /* 0x000f280000002100 */
[----:B------:R-:W5:Y:S01]  /*00b0*/  LDC.64 R2, c[0x0][0x380] ;  /* 0x0000e000ff027b82 */ /* 0x000f620000000a00 */
[----:B-1----:R-:W-:-:S04]  /*00c0*/  IMAD R5, R4, R13, RZ ;  /* 0x0000000d04057224 */ /* 0x002fc800078e02ff */
[----:B------:R-:W-:Y:S01]  /*00d0*/  IMAD.IADD R11, R4, 0x1, R5 ;  /* 0x00000001040b7824 */ /* 0x000fe200078e0205 */
[----:B0-----:R-:W-:Y:S01]  /*00e0*/  ISETP.NE.AND P0, PT, R12, RZ, PT ;  /* 0x000000ff0c00720c */ /* 0x001fe20003f05270 */
[----:B---3--:R-:W-:-:S04]  /*00f0*/  IMAD R6, R7, R13, RZ ;  /* 0x0000000d07067224 */ /* 0x008fc800078e02ff */
[----:B------:R-:W-:-:S08]  /*0100*/  IMAD R10, R13, 0x20, R6 ;  /* 0x000000200d0a7824 */ /* 0x000fd000078e0206 */
[----:B------:R-:W-:Y:S01]  /*0110*/  @P0 IMAD R9, R8, R13, RZ ;  /* 0x0000000d08090224 */ /* 0x000fe200078e02ff */
[-C--:B----4-:R-:W-:Y:S01]  /*0120*/  IADD3 R13, PT, PT, R0, R11.reuse, R6 ;  /* 0x0000000b000d7210 */ /* 0x090fe20007ffe006 */
[----:B------:R-:W-:Y:S01]  /*0130*/  @!P0 IMAD R5, R8, 0x40, R5 ;  /* 0x0000004008058824 */ /* 0x000fe200078e0205 */
[----:B------:R-:W-:Y:S01]  /*0140*/  IADD3 R11, PT, PT, R0, R11, R10 ;  /* 0x0000000b000b7210 */ /* 0x000fe20007ffe00a */
[----:B------:R-:W-:Y:S02]  /*0150*/  @P0 IMAD R5, R9, 0x40, R4 ;  /* 0x0000004009050824 */ /* 0x000fe400078e0204 */
[----:B-----5:R-:W-:-:S03]  /*0160*/  IMAD.WIDE R8, R13, 0x4, R2 ;  /* 0x000000040d087825 */ /* 0x020fc600078e0202 */
[CC--:B------:R-:W-:Y:S02]  /*0170*/  IADD3 R15, PT, PT, R0.reuse, R5.reuse, R6 ;  /* 0x00000005000f7210 */ /* 0x0c0fe40007ffe006 */
[----:B------:R-:W-:Y:S01]  /*0180*/  IADD3 R17, PT, PT, R0, R5, R10 ;  /* 0x0000000500117210 */ /* 0x000fe20007ffe00a */
[--C-:B------:R-:W-:Y:S01]  /*0190*/  IMAD.WIDE R10, R11, 0x4, R2.reuse ;  /* 0x000000040b0a7825 */ /* 0x100fe200078e0202 */
[----:B--2---:R-:W2:Y:S03]  /*01a0*/  LDG.E R13, desc[UR8][R8.64] ;  /* 0x00000008080d7981 */ /* 0x004ea6000c1e1900 */
[--C-:B------:R-:W-:Y:S01]  /*01b0*/  IMAD.WIDE R4, R15, 0x4, R2.reuse ;  /* 0x000000040f047825 */ /* 0x100fe200078e0202 */
[----:B------:R-:W3:Y:S03]  /*01c0*/  LDG.E R19, desc[UR8][R10.64+0x80] ;  /* 0x000080080a137981 */ /* 0x000ee6000c1e1900 */
[----:B------:R-:W-:Y:S01]  /*01d0*/  IMAD.WIDE R2, R17, 0x4, R2 ;  /* 0x0000000411027825 */ /* 0x000fe200078e0202 */
[----:B------:R0:W4:Y:S04]  /*01e0*/  LDG.E R15, desc[UR8][R8.64+0x80] ;  /* 0x00008008080f7981 */ /* 0x000128000c1e1900 */
[----:B------:R1:W5:Y:S04]  /*01f0*/  LDG.E R17, desc[UR8][R10.64] ;  /* 0x000000080a117981 */ /* 0x000368000c1e1900 */
[----:B------:R-:W5:Y:S04]  /*0200*/  LDG.E R21, desc[UR8][R4.64] ;  /* 0x0000000804157981 */ /* 0x000f68000c1e1900 */
[----:B------:R-:W5:Y:S04]  /*0210*/  LDG.E R23, desc[UR8][R4.64+0x80] ;  /* 0x0000800804177981 */ /* 0x000f68000c1e1900 */
[----:B------:R-:W5:Y:S04]  /*0220*/  LDG.E R25, desc[UR8][R2.64] ;  /* 0x0000000802197981 */ /* 0x000f68000c1e1900 */
[----:B------:R-:W5:Y:S01]  /*0230*/  LDG.E R27, desc[UR8][R2.64+0x80] ;  /* 0x00008008021b7981 */ /* 0x000f62000c1e1900 */
[----:B------:R-:W0:Y:S01]  /*0240*/  S2UR UR6, SR_CgaCtaId ;  /* 0x00000000000679c3 */ /* 0x000e220000008800 */
[----:B------:R-:W-:-:S02]  /*0250*/  UMOV UR4, 0x400 ;  /* 0x0000040000047882 */ /* 0x000fc40000000000 */
[----:B------:R-:W-:Y:S01]  /*0260*/  UIADD3 UR5, UPT, UPT, UR4, 0x4000, URZ ;  /* 0x0000400004057890 */ /* 0x000fe2000fffe0ff */
[----:B------:R-:W-:Y:S01]  /*0270*/  ISETP.NE.AND P1, PT, R12, RZ, PT ;  /* 0x000000ff0c00720c */ /* 0x000fe20003f25270 */
[----:B0-----:R-:W-:Y:S02]  /*0280*/  ULEA UR4, UR6, UR4, 0x18 ;  /* 0x0000000406047291 */ /* 0x001fe4000f8ec0ff */
[----:B------:R-:W-:-:S04]  /*0290*/  ULEA UR5, UR6, UR5, 0x18 ;  /* 0x0000000506057291 */ /* 0x000fc8000f8ec0ff */
[C---:B------:R-:W-:Y:S02]  /*02a0*/  LEA R8, R7.reuse, UR4, 0x8 ;  /* 0x0000000407087c11 */ /* 0x040fe4000f8e40ff */
[----:B------:R-:W-:-:S03]  /*02b0*/  LEA R7, R7, UR5, 0x8 ;  /* 0x0000000507077c11 */ /* 0x000fc6000f8e40ff */
[C---:B-1----:R-:W-:Y:S02]  /*02c0*/  IMAD R10, R0.reuse, 0x4, R8 ;  /* 0x00000004000a7824 */ /* 0x042fe400078e0208 */
[C---:B------:R-:W-:Y:S01]  /*02d0*/  IMAD R12, R0.reuse, 0x4, R7 ;  /* 0x00000004000c7824 */ /* 0x040fe200078e0207 */
[C---:B------:R-:W-:Y:S02]  /*02e0*/  LEA R6, R0.reuse, UR5, 0x2 ;  /* 0x0000000500067c11 */ /* 0x040fe4000f8e10ff */
[----:B------:R-:W-:Y:S01]  /*02f0*/  LEA R0, R0, UR4, 0x2 ;  /* 0x0000000400007c11 */ /* 0x000fe2000f8e10ff */
        /* <DEDUP_REMOVED lines=9> */
[----:B------:R-:W-:Y:S04]  /*0390*/  @!P0 LDS R16, [R8] ;  /* 0x0000000008108984 */ /* 0x000fe80000000800 */
[----:B------:R-:W-:Y:S04]  /*03a0*/  @!P0 LDS R29, [R6] ;  /* 0x00000000061d8984 */ /* 0x000fe80000000800 */
[----:B------:R-:W-:Y:S04]  /*03b0*/  @!P0 LDS R24, [R6+0x80] ;  /* 0x0000800006188984 */ /* 0x000fe80000000800 */
[----:B------:R-:W-:Y:S04]  /*03c0*/  LDS R21, [R12] ;  /* 0x000000000c157984 */ /* 0x000fe80000000800 */
[----:B------:R-:W-:Y:S04]  /*03d0*/  @P0 LDS R16, [R7] ;  /* 0x0000000007100984 */ /* 0x000fe80000000800 */
[----:B------:R-:W0:Y:S04]  /*03e0*/  @P0 LDS R29, [R0] ;  /* 0x00000000001d0984 */ /* 0x000e280000000800 */
[----:B------:R-:W-:Y:S04]  /*03f0*/  LDS R23, [R12+0x80] ;  /* 0x000080000c177984 */ /* 0x000fe80000000800 */
[----:B------:R-:W1:Y:S04]  /*0400*/  @P0 LDS R24, [R0+0x80] ;  /* 0x0000800000180984 */ /* 0x000e680000000800 */
[----:B------:R-:W-:Y:S04]  /*0410*/  @!P0 LDS R15, [R8+0x2000] ;  /* 0x00200000080f8984 */ /* 0x000fe80000000800 */
[----:B------:R-:W-:Y:S04]  /*0420*/  @P1 LDS R17, [R7+0x4] ;  /* 0x0000040007111984 */ /* 0x000fe80000000800 */
[----:B------:R-:W-:Y:S04]  /*0430*/  @P1 LDS R20, [R0+0x100] ;  /* 0x0001000000141984 */ /* 0x000fe80000000800 */
[----:B------:R-:W-:Y:S04]  /*0440*/  @P1 LDS R22, [R0+0x180] ;  /* 0x0001800000161984 */ /* 0x000fe80000000800 */
[----:B------:R-:W-:Y:S04]  /*0450*/  @P0 LDS R15, [R7+0x2000] ;  /* 0x00200000070f0984 */ /* 0x000fe80000000800 */
[----:B------:R-:W2:Y:S04]  /*0460*/  LDS R13, [R12+0x2080] ;  /* 0x002080000c0d7984 */ /* 0x000ea80000000800 */
[----:B------:R-:W-:Y:S04]  /*0470*/  @!P1 LDS R17, [R8+0x4] ;  /* 0x0000040008119984 */ /* 0x000fe80000000800 */
[----:B------:R-:W3:Y:S04]  /*0480*/  @!P1 LDS R20, [R6+0x100] ;  /* 0x0001000006149984 */ /* 0x000ee80000000800 */
[----:B------:R-:W4:Y:S04]  /*0490*/  LDS R14, [R12+0x2000] ;  /* 0x002000000c0e7984 */ /* 0x000f280000000800 */
[----:B------:R-:W5:Y:S04]  /*04a0*/  @!P1 LDS R22, [R6+0x180] ;  /* 0x0001800006169984 */ /* 0x000f680000000800 */
[----:B------:R-:W-:Y:S04]  /*04b0*/  @P1 LDS R19, [R7+0x2004] ;  /* 0x0020040007131984 */ /* 0x000fe80000000800 */
[----:B------:R-:W-:Y:S04]  /*04c0*/  @P1 LDS R18, [R7+0x8] ;  /* 0x0000080007121984 */ /* 0x000fe80000000800 */
[----:B------:R-:W-:Y:S04]  /*04d0*/  @P1 LDS R11, [R0+0x200] ;  /* 0x00020000000b1984 */ /* 0x000fe80000000800 */
[----:B------:R-:W-:Y:S04]  /*04e0*/  @P1 LDS R9, [R0+0x280] ;  /* 0x0002800000091984 */ /* 0x000fe80000000800 */
[----:B------:R-:W5:Y:S04]  /*04f0*/  @!P1 LDS R19, [R8+0x2004] ;  /* 0x0020040008139984 */ /* 0x000f680000000800 */
[----:B------:R-:W-:Y:S04]  /*0500*/  @!P1 LDS R18, [R8+0x8] ;  /* 0x0000080008129984 */ /* 0x000fe80000000800 */
[----:B------:R-:W5:Y:S04]  /*0510*/  @!P1 LDS R11, [R6+0x200] ;  /* 0x00020000060b9984 */ /* 0x000f680000000800 */
[----:B------:R-:W5:Y:S04]  /*0520*/  @!P1 LDS R9, [R6+0x280] ;  /* 0x0002800006099984 */ /* 0x000f680000000800 */
[----:B------:R-:W-:Y:S04]  /*0530*/  @P1 LDS R10, [R7+0x2008] ;  /* 0x00200800070a1984 */ /* 0x000fe80000000800 */
[----:B------:R-:W5:Y:S01]  /*0540*/  @!P1 LDS R10, [R8+0x2008] ;  /* 0x00200800080a9984 */ /* 0x000f620000000800 */
[----:B0-----:R-:W-:-:S02]  /*0550*/  VIADDMNMX R21, R16, R29, R21, PT ;  /* 0x0000001d10157246 */ /* 0x001fc40003800115 */
[----:B-1----:R-:W-:Y:S01]  /*0560*/  VIADDMNMX R23, R16, R24, R23, PT ;  /* 0x0000001810177246 */ /* 0x002fe20003800117 */
[----:B------:R-:W-:Y:S01]  /*0570*/  @P1 LDS R12, [R7+0x2014] ;  /* 0x00201400070c1984 */ /* 0x000fe20000000800 */
[-C--:B--2---:R-:W-:Y:S02]  /*0580*/  VIADDMNMX R24, R24, R15.reuse, R13, PT ;  /* 0x0000000f18187246 */ /* 0x084fe4000380010d */
[----:B---3--:R-:W-:Y:S01]  /*0590*/  VIADDMNMX R21, R17, R20, R21, PT ;  /* 0x0000001411157246 */ /* 0x008fe20003800115 */
[----:B------:R-:W-:Y:S01]  /*05a0*/  @P1 LDS R13, [R0+0x300] ;  /* 0x00030000000d1984 */ /* 0x000fe20000000800 */
[----:B----4-:R-:W-:Y:S02]  /*05b0*/  VIADDMNMX R29, R29, R15, R14, PT ;  /* 0x0000000f1d1d7246 */ /* 0x010fe4000380010e */
[----:B-----5:R-:W-:Y:S01]  /*05c0*/  VIADDMNMX R25, R17, R22, R23, PT ;  /* 0x0000001611197246 */ /* 0x020fe20003800117 */
[----:B------:R-:W-:Y:S04]  /*05d0*/  @P1 LDS R14, [R7+0xc] ;  /* 0x00000c00070e1984 */ /* 0x000fe80000000800 */
[----:B------:R-:W-:Y:S04]  /*05e0*/  @P1 LDS R15, [R0+0x380] ;  /* 0x00038000000f1984 */ /* 0x000fe80000000800 */
[----:B------:R-:W-:Y:S01]  /*05f0*/  @P1 LDS R16, [R7+0x200c] ;  /* 0x00200c0007101984 */ /* 0x000fe20000000800 */
[----:B------:R-:W-:-:S03]  /*0600*/  VIADDMNMX R23, R22, R19, R24, PT ;  /* 0x0000001316177246 */ /* 0x000fc60003800118 */
[----:B------:R-:W-:Y:S01]  /*0610*/  @!P1 LDS R14, [R8+0xc] ;  /* 0x00000c00080e9984 */ /* 0x000fe20000000800 */
[----:B------:R-:W-:-:S03]  /*0620*/  VIADDMNMX R29, R20, R19, R29, PT ;  /* 0x00000013141d7246 */ /* 0x000fc6000380011d */
[----:B------:R-:W0:Y:S01]  /*0630*/  @!P1 LDS R13, [R6+0x300] ;  /* 0x00030000060d9984 */ /* 0x000e220000000800 */
[----:B------:R-:W-:-:S03]  /*0640*/  VIADDMNMX R24, R18, R11, R21, PT ;  /* 0x0000000b12187246 */ /* 0x000fc60003800115 */
[----:B------:R-:W1:Y:S01]  /*0650*/  @!P1 LDS R15, [R6+0x380] ;  /* 0x00038000060f9984 */ /* 0x000e620000000800 */
[----:B------:R-:W-:-:S03]  /*0660*/  VIADDMNMX R25, R18, R9, R25, PT ;  /* 0x0000000912197246 */ /* 0x000fc60003800119 */
[----:B------:R-:W2:Y:S04]  /*0670*/  @!P1 LDS R16, [R8+0x200c] ;  /* 0x00200c0008109984 */ /* 0x000ea80000000800 */
[----:B------:R-:W-:Y:S01]  /*0680*/  @P1 LDS R18, [R7+0x10] ;  /* 0x0000100007121984 */ /* 0x000fe20000000800 */
[----:B------:R-:W-:-:S03]  /*0690*/  VIADDMNMX R29, R11, R10, R29, PT ;  /* 0x0000000a0b1d7246 */ /* 0x000fc6000380011d */
[----:B------:R-:W-:Y:S04]  /*06a0*/  @P1 LDS R17, [R0+0x400] ;  /* 0x0004000000111984 */ /* 0x000fe80000000800 */
[----:B------:R-:W-:Y:S04]  /*06b0*/  @P1 LDS R21, [R0+0x480] ;  /* 0x0004800000151984 */ /* 0x000fe80000000800 */
[----:B------:R-:W-:Y:S04]  /*06c0*/  @P1 LDS R22, [R7+0x2010] ;  /* 0x0020100007161984 */ /* 0x000fe80000000800 */
[----:B------:R-:W-:Y:S04]  /*06d0*/  @!P1 LDS R18, [R8+0x10] ;  /* 0x0000100008129984 */ /* 0x000fe80000000800 */
[----:B------:R-:W3:Y:S04]  /*06e0*/  @!P1 LDS R17, [R6+0x400] ;  /* 0x0004000006119984 */ /* 0x000ee80000000800 */
[----:B------:R-:W4:Y:S04]  /*06f0*/  @!P1 LDS R21, [R6+0x480] ;  /* 0x0004800006159984 */ /* 0x000f280000000800 */
[----:B------:R-:W5:Y:S04]  /*0700*/  @!P1 LDS R22, [R8+0x2010] ;  /* 0x0020100008169984 */ /* 0x000f680000000800 */
[----:B------:R-:W-:Y:S04]  /*0710*/  @P1 LDS R20, [R7+0x14] ;  /* 0x0000140007141984 */ /* 0x000fe80000000800 */
[----:B------:R-:W-:Y:S04]  /*0720*/  @P1 LDS R19, [R0+0x500] ;  /* 0x0005000000131984 */ /* 0x000fe80000000800 */
[----:B------:R-:W-:Y:S04]  /*0730*/  @P1 LDS R11, [R0+0x580] ;  /* 0x00058000000b1984 */ /* 0x000fe80000000800 */
[----:B------:R-:W-:Y:S04]  /*0740*/  @!P1 LDS R20, [R8+0x14] ;  /* 0x0000140008149984 */ /* 0x000fe80000000800 */
[----:B------:R-:W5:Y:S04]  /*0750*/  @!P1 LDS R19, [R6+0x500] ;  /* 0x0005000006139984 */ /* 0x000f680000000800 */
[----:B------:R-:W5:Y:S04]  /*0760*/  @!P1 LDS R11, [R6+0x580] ;  /* 0x00058000060b9984 */ /* 0x000f680000000800 */
[----:B------:R-:W5:Y:S01]  /*0770*/  @!P1 LDS R12, [R8+0x2014] ;  /* 0x00201400080c9984 */ /* 0x000f620000000800 */
[----:B------:R-:W-:-:S02]  /*0780*/  VIADDMNMX R23, R9, R10, R23, PT ;  /* 0x0000000a09177246 */ /* 0x000fc40003800117 */
[C---:B0-----:R-:W-:Y:S01]  /*0790*/  VIADDMNMX R24, R14.reuse, R13, R24, PT ;  /* 0x0000000d0e187246 */ /* 0x041fe20003800118 */
[----:B------:R-:W-:Y:S01]  /*07a0*/  @P1 LDS R10, [R0+0x680] ;  /* 0x00068000000a1984 */ /* 0x000fe20000000800 */
[----:B-1----:R-:W-:Y:S02]  /*07b0*/  VIADDMNMX R25, R14, R15, R25, PT ;  /* 0x0000000f0e197246 */ /* 0x002fe40003800119 */
[-C--:B--2---:R-:W-:Y:S01]  /*07c0*/  VIADDMNMX R29, R13, R16.reuse, R29, PT ;  /* 0x000000100d1d7246 */ /* 0x084fe2000380011d */
[----:B------:R-:W-:Y:S01]  /*07d0*/  @P1 LDS R14, [R0+0x600] ;  /* 0x00060000000e1984 */ /* 0x000fe20000000800 */
[----:B------:R-:W-:-:S03]  /*07e0*/  VIADDMNMX R23, R15, R16, R23, PT ;  /* 0x000000100f177246 */ /* 0x000fc60003800117 */
[----:B------:R-:W-:Y:S01]  /*07f0*/  @P1 LDS R13, [R7+0x18] ;  /* 0x00001800070d1984 */ /* 0x000fe20000000800 */
[----:B---3--:R-:W-:-:S03]  /*0800*/  VIADDMNMX R24, R18, R17, R24, PT ;  /* 0x0000001112187246 */ /* 0x008fc60003800118 */
[----:B------:R-:W-:Y:S01]  /*0810*/  @P1 LDS R9, [R7+0x2018] ;  /* 0x0020180007091984 */ /* 0x000fe20000000800 */
[----:B----4-:R-:W-:-:S03]  /*0820*/  VIADDMNMX R25, R18, R21, R25, PT ;  /* 0x0000001512197246 */ /* 0x010fc60003800119 */
[----:B------:R-:W-:Y:S01]  /*0830*/  @!P1 LDS R13, [R8+0x18] ;  /* 0x00001800080d9984 */ /* 0x000fe20000000800 */
[----:B-----5:R-:W-:-:S03]  /*0840*/  VIADDMNMX R29, R17, R22, R29, PT ;  /* 0x00000016111d7246 */ /* 0x020fc6000380011d */
[----:B------:R-:W0:Y:S01]  /*0850*/  @!P1 LDS R14, [R6+0x600] ;  /* 0x00060000060e9984 */ /* 0x000e220000000800 */
[----:B------:R-:W-:-:S03]  /*0860*/  VIADDMNMX R23, R21, R22, R23, PT ;  /* 0x0000001615177246 */ /* 0x000fc60003800117 */
[----:B------:R-:W1:Y:S04]  /*0870*/  @!P1 LDS R10, [R6+0x680] ;  /* 0x00068000060a9984 */ /* 0x000e680000000800 */
[----:B------:R-:W2:Y:S01]  /*0880*/  @!P1 LDS R9, [R8+0x2018] ;  /* 0x0020180008099984 */ /* 0x000ea20000000800 */
[----:B------:R-:W-:-:S03]  /*0890*/  VIADDMNMX R24, R20, R19, R24, PT ;  /* 0x0000001314187246 */ /* 0x000fc60003800118 */
[----:B------:R-:W-:Y:S01]  /*08a0*/  @P1 LDS R18, [R7+0x1c] ;  /* 0x00001c0007121984 */ /* 0x000fe20000000800 */
[----:B------:R-:W-:-:S03]  /*08b0*/  VIADDMNMX R25, R20, R11, R25, PT ;  /* 0x0000000b14197246 */ /* 0x000fc60003800119 */
[----:B------:R-:W-:Y:S01]  /*08c0*/  @P1 LDS R17, [R0+0x700] ;  /* 0x0007000000111984 */ /* 0x000fe20000000800 */
[----:B------:R-:W-:-:S03]  /*08d0*/  VIADDMNMX R29, R19, R12, R29, PT ;  /* 0x0000000c131d7246 */ /* 0x000fc6000380011d */
        /* <DEDUP_REMOVED lines=9> */
[----:B------:R-:W-:Y:S04]  /*0970*/  @P1 LDS R16, [R7+0x2020] ;  /* 0x0020200007101984 */ /* 0x000fe80000000800 */
[----:B------:R-:W-:Y:S04]  /*0980*/  @!P1 LDS R20, [R8+0x20] ;  /* 0x0000200008149984 */ /* 0x000fe80000000800 */
[----:B------:R-:W5:Y:S04]  /*0990*/  @!P1 LDS R19, [R6+0x800] ;  /* 0x0008000006139984 */ /* 0x000f680000000800 */
[----:B------:R-:W5:Y:S04]  /*09a0*/  @!P1 LDS R15, [R6+0x880] ;  /* 0x00088000060f9984 */ /* 0x000f680000000800 */
[----:B------:R-:W5:Y:S01]  /*09b0*/  @!P1 LDS R16, [R8+0x2020] ;  /* 0x0020200008109984 */ /* 0x000f620000000800 */
[----:B0-----:R-:W-:-:S02]  /*09c0*/  VIADDMNMX R24, R13, R14, R24, PT ;  /* 0x0000000e0d187246 */ /* 0x001fc40003800118 */
[----:B-1----:R-:W-:Y:S02]  /*09d0*/  VIADDMNMX R25, R13, R10, R25, PT ;  /* 0x0000000a0d197246 */ /* 0x002fe40003800119 */
[----:B--2---:R-:W-:Y:S01]  /*09e0*/  VIADDMNMX R29, R14, R9, R29, PT ;  /* 0x000000090e1d7246 */ /* 0x004fe2000380011d */
[----:B------:R-:W-:Y:S01]  /*09f0*/  @P1 LDS R13, [R7+0x24] ;  /* 0x00002400070d1984 */ /* 0x000fe20000000800 */
[----:B------:R-:W-:Y:S02]  /*0a00*/  VIADDMNMX R23, R11, R12, R23, PT ;  /* 0x0000000c0b177246 */ /* 0x000fe40003800117 */
[C---:B---3--:R-:W-:Y:S01]  /*0a10*/  VIADDMNMX R24, R18.reuse, R17, R24, PT ;  /* 0x0000001112187246 */ /* 0x048fe20003800118 */
[----:B------:R-:W-:Y:S01]  /*0a20*/  @P1 LDS R14, [R0+0x900] ;  /* 0x00090000000e1984 */ /* 0x000fe20000000800 */
[----:B----4-:R-:W-:Y:S02]  /*0a30*/  VIADDMNMX R25, R18, R21, R25, PT ;  /* 0x0000001512197246 */ /* 0x010fe40003800119 */
[----:B-----5:R-:W-:Y:S01]  /*0a40*/  VIADDMNMX R29, R17, R22, R29, PT ;  /* 0x00000016111d7246 */ /* 0x020fe2000380011d */
[----:B------:R-:W-:Y:S01]  /*0a50*/  @P1 LDS R12, [R0+0x980] ;  /* 0x00098000000c1984 */ /* 0x000fe20000000800 */
[----:B------:R-:W-:-:S03]  /*0a60*/  VIADDMNMX R23, R10, R9, R23, PT ;  /* 0x000000090a177246 */ /* 0x000fc60003800117 */
[----:B------:R-:W-:Y:S01]  /*0a70*/  @P1 LDS R11, [R7+0x2024] ;  /* 0x00202400070b1984 */ /* 0x000fe20000000800 */
[----:B------:R-:W-:-:S03]  /*0a80*/  VIADDMNMX R23, R21, R22, R23, PT ;  /* 0x0000001615177246 */ /* 0x000fc60003800117 */
[----:B------:R-:W-:Y:S04]  /*0a90*/  @!P1 LDS R13, [R8+0x24] ;  /* 0x00002400080d9984 */ /* 0x000fe80000000800 */
[----:B------:R-:W0:Y:S04]  /*0aa0*/  @!P1 LDS R14, [R6+0x900] ;  /* 0x00090000060e9984 */ /* 0x000e280000000800 */
[----:B------:R-:W1:Y:S01]  /*0ab0*/  @!P1 LDS R12, [R6+0x980] ;  /* 0x00098000060c9984 */ /* 0x000e620000000800 */
[----:B------:R-:W-:-:S03]  /*0ac0*/  VIADDMNMX R24, R20, R19, R24, PT ;  /* 0x0000001314187246 */ /* 0x000fc60003800118 */
[----:B------:R-:W2:Y:S01]  /*0ad0*/  @!P1 LDS R11, [R8+0x2024] ;  /* 0x00202400080b9984 */ /* 0x000ea20000000800 */
[----:B------:R-:W-:-:S03]  /*0ae0*/  VIADDMNMX R25, R20, R15, R25, PT ;  /* 0x0000000f14197246 */ /* 0x000fc60003800119 */
        /* <DEDUP_REMOVED lines=23> */
[----:B------:R-:W-:Y:S02]  /*0c60*/  VIADDMNMX R23, R12, R11, R23, PT ;  /* 0x0000000b0c177246 */ /* 0x000fe40003800117 */
[C---:B---3--:R-:W-:Y:S01]  /*0c70*/  VIADDMNMX R24, R20.reuse, R19, R24, PT ;  /* 0x0000001314187246 */ /* 0x048fe20003800118 */
[----:B------:R-:W-:Y:S01]  /*0c80*/  @P1 LDS R13, [R0+0xc80] ;  /* 0x000c8000000d1984 */ /* 0x000fe20000000800 */
[----:B----4-:R-:W-:-:S02]  /*0c90*/  VIADDMNMX R20, R20, R21, R25, PT ;  /* 0x0000001514147246 */ /* 0x010fc40003800119 */
[-C--:B-----5:R-:W-:Y:S01]  /*0ca0*/  VIADDMNMX R26, R19, R22.reuse, R29, PT ;  /* 0x00000016131a7246 */ /* 0x0a0fe2000380011d */
        /* <DEDUP_REMOVED lines=36> */
[----:B------:R-:W-:Y:S01]  /*0ef0*/  @!P1 LDS R9, [R8+0x3c] ;  /* 0x00003c0008099984 */ /* 0x000fe20000000800 */
[----:B------:R-:W-:-:S03]  /*0f00*/  VIADDMNMX R23, R20, R19, R25, PT ;  /* 0x0000001314177246 */ /* 0x000fc60003800119 */
[----:B------:R-:W0:Y:S04]  /*0f10*/  @!P1 LDS R16, [R6+0xf00] ;  /* 0x000f000006109984 */ /* 0x000e280000000800 */
[----:B------:R-:W-:Y:S04]  /*0f20*/  @P1 LDS R10, [R0+0xf80] ;  /* 0x000f8000000a1984 */ /* 0x000fe80000000800 */
        /* <DEDUP_REMOVED lines=8> */
[----:B------:R-:W-:Y:S04]  /*0fb0*/  @!P1 LDS R21, [R8+0x40] ;  /* 0x0000400008159984 */ /* 0x000fe80000000800 */
[----:B------:R-:W3:Y:S04]  /*0fc0*/  @!P1 LDS R22, [R6+0x1000] ;  /* 0x0010000006169984 */ /* 0x000ee80000000800 */
[----:B------:R-:W-:Y:S04]  /*0fd0*/  @P1 LDS R20, [R0+0x1080] ;  /* 0x0010800000141984 */ /* 0x000fe80000000800 */
[----:B------:R-:W4:Y:S04]  /*0fe0*/  @!P1 LDS R19, [R8+0x2040] ;  /* 0x0020400008139984 */ /* 0x000f280000000800 */
[----:B------:R-:W5:Y:S04]  /*0ff0*/  @!P1 LDS R20, [R6+0x1080] ;  /* 0x0010800006149984 */ /* 0x000f680000000800 */
[----:B------:R-:W-:Y:S04]  /*1000*/  @P1 LDS R18, [R7+0x44] ;  /* 0x0000440007121984 */ /* 0x000fe80000000800 */
[----:B------:R-:W-:Y:S04]  /*1010*/  @P1 LDS R17, [R0+0x1100] ;  /* 0x0011000000111984 */ /* 0x000fe80000000800 */
[----:B------:R-:W-:Y:S04]  /*1020*/  @P1 LDS R14, [R7+0x2044] ;  /* 0x00204400070e1984 */ /* 0x000fe80000000800 */
[----:B------:R-:W-:Y:S04]  /*1030*/  @!P1 LDS R18, [R8+0x44] ;  /* 0x0000440008129984 */ /* 0x000fe80000000800 */
[----:B------:R-:W5:Y:S04]  /*1040*/  @!P1 LDS R17, [R6+0x1100] ;  /* 0x0011000006119984 */ /* 0x000f680000000800 */
[----:B------:R-:W-:Y:S04]  /*1050*/  @P1 LDS R13, [R0+0x1180] ;  /* 0x00118000000d1984 */ /* 0x000fe80000000800 */
[----:B------:R-:W5:Y:S04]  /*1060*/  @!P1 LDS R14, [R8+0x2044] ;  /* 0x00204400080e9984 */ /* 0x000f680000000800 */
[----:B------:R-:W5:Y:S01]  /*1070*/  @!P1 LDS R13, [R6+0x1180] ;  /* 0x00118000060d9984 */ /* 0x000f620000000800 */
[----:B------:R-:W-:-:S02]  /*1080*/  VIADDMNMX R23, R11, R12, R23, PT ;  /* 0x0000000c0b177246 */ /* 0x000fc40003800117 */
[C---:B0-----:R-:W-:Y:S01]  /*1090*/  VIADDMNMX R24, R9.reuse, R16, R24, PT ;  /* 0x0000001009187246 */ /* 0x041fe20003800118 */
[----:B------:R-:W-:Y:S01]  /*10a0*/  @P1 LDS R11, [R0+0x1200] ;  /* 0x00120000000b1984 */ /* 0x000fe20000000800 */
[-C--:B-1----:R-:W-:Y:S02]  /*10b0*/  VIADDMNMX R26, R16, R15.reuse, R26, PT ;  /* 0x0000000f101a7246 */ /* 0x082fe4000380011a */
[----:B--2---:R-:W-:Y:S01]  /*10c0*/  VIADDMNMX R25, R9, R10, R25, PT ;  /* 0x0000000a09197246 */ /* 0x004fe20003800119 */
[----:B------:R-:W-:Y:S01]  /*10d0*/  @P1 LDS R16, [R7+0x48] ;  /* 0x0000480007101984 */ /* 0x000fe20000000800 */
[----:B------:R-:W-:Y:S02]  /*10e0*/  VIADDMNMX R23, R10, R15, R23, PT ;  /* 0x0000000f0a177246 */ /* 0x000fe40003800117 */
[----:B---3--:R-:W-:Y:S01]  /*10f0*/  VIADDMNMX R10, R21, R22, R24, PT ;  /* 0x00000016150a7246 */ /* 0x008fe20003800118 */
[----:B------:R-:W-:Y:S01]  /*1100*/  @P1 LDS R9, [R0+0x1280] ;  /* 0x0012800000091984 */ /* 0x000fe20000000800 */
[----:B----4-:R-:W-:-:S02]  /*1110*/  VIADDMNMX R22, R22, R19, R26, PT ;  /* 0x0000001316167246 */ /* 0x010fc4000380011a */
[----:B-----5:R-:W-:Y:S01]  /*1120*/  VIADDMNMX R21, R21, R20, R25, PT ;  /* 0x0000001415157246 */ /* 0x020fe20003800119 */
[----:B------:R-:W-:Y:S01]  /*1130*/  @P1 LDS R12, [R7+0x2048] ;  /* 0x00204800070c1984 */ /* 0x000fe20000000800 */
[----:B------:R-:W-:-:S03]  /*1140*/  VIADDMNMX R24, R20, R19, R23, PT ;  /* 0x0000001314187246 */ /* 0x000fc60003800117 */
[----:B------:R-:W-:Y:S04]  /*1150*/  @!P1 LDS R16, [R8+0x48] ;  /* 0x0000480008109984 */ /* 0x000fe80000000800 */
[----:B------:R-:W0:Y:S04]  /*1160*/  @!P1 LDS R11, [R6+0x1200] ;  /* 0x00120000060b9984 */ /* 0x000e280000000800 */
[----:B------:R-:W-:Y:S01]  /*1170*/  @!P1 LDS R9, [R6+0x1280] ;  /* 0x0012800006099984 */ /* 0x000fe20000000800 */
[----:B------:R-:W-:-:S03]  /*1180*/  VIADDMNMX R25, R18, R17, R10, PT ;  /* 0x0000001112197246 */ /* 0x000fc6000380010a */
[----:B------:R-:W1:Y:S01]  /*1190*/  @!P1 LDS R12, [R8+0x2048] ;  /* 0x00204800080c9984 */ /* 0x000e620000000800 */
[----:B------:R-:W-:-:S03]  /*11a0*/  VIADDMNMX R17, R17, R14, R22, PT ;  /* 0x0000000e11117246 */ /* 0x000fc60003800116 */
[----:B------:R-:W-:Y:S01]  /*11b0*/  @P1 LDS R23, [R0+0x1300] ;  /* 0x0013000000171984 */ /* 0x000fe20000000800 */
[----:B------:R-:W-:-:S03]  /*11c0*/  VIADDMNMX R26, R18, R13, R21, PT ;  /* 0x0000000d121a7246 */ /* 0x000fc60003800115 */
[----:B------:R-:W-:Y:S04]  /*11d0*/  @P1 LDS R22, [R7+0x4c] ;  /* 0x00004c0007161984 */ /* 0x000fe80000000800 */
[----:B------:R-:W-:Y:S04]  /*11e0*/  @P1 LDS R20, [R7+0x204c] ;  /* 0x00204c0007141984 */ /* 0x000fe80000000800 */
[----:B------:R-:W-:Y:S04]  /*11f0*/  @P1 LDS R21, [R0+0x1380] ;  /* 0x0013800000151984 */ /* 0x000fe80000000800 */
[----:B------:R-:W-:Y:S04]  /*1200*/  @!P1 LDS R22, [R8+0x4c] ;  /* 0x00004c0008169984 */ /* 0x000fe80000000800 */
[----:B------:R-:W2:Y:S04]  /*1210*/  @!P1 LDS R23, [R6+0x1300] ;  /* 0x0013000006179984 */ /* 0x000ea80000000800 */
[----:B------:R-:W3:Y:S04]  /*1220*/  @!P1 LDS R20, [R8+0x204c] ;  /* 0x00204c0008149984 */ /* 0x000ee80000000800 */
[----:B------:R-:W4:Y:S04]  /*1230*/  @!P1 LDS R21, [R6+0x1380] ;  /* 0x0013800006159984 */ /* 0x000f280000000800 */
        /* <DEDUP_REMOVED lines=12> */
[----:B------:R-:W-:Y:S01]  /*1300*/  VIADDMNMX R24, R9, R12, R24, PT ;  /* 0x0000000c09187246 */ /* 0x000fe20003800118 */
[----:B------:R-:W-:Y:S01]  /*1310*/  @P1 LDS R17, [R0+0x1500] ;  /* 0x0015000000111984 */ /* 0x000fe20000000800 */
[----:B------:R-:W-:-:S03]  /*1320*/  VIADDMNMX R26, R16, R9, R26, PT ;  /* 0x00000009101a7246 */ /* 0x000fc6000380011a */
[----:B------:R-:W-:Y:S01]  /*1330*/  @P1 LDS R16, [R7+0x54] ;  /* 0x0000540007101984 */ /* 0x000fe20000000800 */
[C---:B--2---:R-:W-:Y:S02]  /*1340*/  VIADDMNMX R25, R22.reuse, R23, R25, PT ;  /* 0x0000001716197246 */ /* 0x044fe40003800119 */
[----:B---3--:R-:W-:Y:S01]  /*1350*/  VIADDMNMX R13, R23, R20, R13, PT ;  /* 0x00000014170d7246 */ /* 0x008fe2000380010d */
[----:B------:R-:W-:Y:S01]  /*1360*/  @P1 LDS R11, [R0+0x1580] ;  /* 0x00158000000b1984 */ /* 0x000fe20000000800 */
[----:B----4-:R-:W-:-:S03]  /*1370*/  VIADDMNMX R22, R22, R21, R26, PT ;  /* 0x0000001516167246 */ /* 0x010fc6000380011a */
[----:B------:R-:W-:Y:S01]  /*1380*/  @!P1 LDS R16, [R8+0x54] ;  /* 0x0000540008109984 */ /* 0x000fe20000000800 */
[----:B------:R-:W-:-:S03]  /*1390*/  VIADDMNMX R20, R21, R20, R24, PT ;  /* 0x0000001415147246 */ /* 0x000fc60003800118 */
[----:B------:R-:W0:Y:S04]  /*13a0*/  @!P1 LDS R17, [R6+0x1500] ;  /* 0x0015000006119984 */ /* 0x000e280000000800 */
[----:B------:R-:W1:Y:S04]  /*13b0*/  @!P1 LDS R14, [R8+0x2054] ;  /* 0x00205400080e9984 */ /* 0x000e680000000800 */
[----:B------:R-:W2:Y:S04]  /*13c0*/  @!P1 LDS R11, [R6+0x1580] ;  /* 0x00158000060b9984 */ /* 0x000ea80000000800 */
[----:B------:R-:W-:Y:S04]  /*13d0*/  @P1 LDS R21, [R7+0x58] ;  /* 0x0000580007151984 */ /* 0x000fe80000000800 */
[----:B------:R-:W-:Y:S04]  /*13e0*/  @P1 LDS R24, [R0+0x1600] ;  /* 0x0016000000181984 */ /* 0x000fe80000000800 */
[----:B------:R-:W-:Y:S04]  /*13f0*/  @P1 LDS R26, [R0+0x1680] ;  /* 0x00168000001a1984 */ /* 0x000fe80000000800 */
[----:B------:R-:W-:Y:S04]  /*1400*/  @P1 LDS R23, [R7+0x2058] ;  /* 0x0020580007171984 */ /* 0x000fe80000000800 */
[----:B------:R-:W-:Y:S04]  /*1410*/  @!P1 LDS R21, [R8+0x58] ;  /* 0x0000580008159984 */ /* 0x000fe80000000800 */
[----:B------:R-:W3:Y:S04]  /*1420*/  @!P1 LDS R24, [R6+0x1600] ;  /* 0x0016000006189984 */ /* 0x000ee80000000800 */
[----:B------:R-:W4:Y:S04]  /*1430*/  @!P1 LDS R26, [R6+0x1680] ;  /* 0x00168000061a9984 */ /* 0x000f280000000800 */
[----:B------:R-:W4:Y:S01]  /*1440*/  @!P1 LDS R23, [R8+0x2058] ;  /* 0x0020580008179984 */ /* 0x000f220000000800 */
[----:B-----5:R-:W-:-:S02]  /*1450*/  VIADDMNMX R25, R19, R18, R25, PT ;  /* 0x0000001213197246 */ /* 0x020fc40003800119 */
[----:B------:R-:W-:Y:S01]  /*1460*/  VIADDMNMX R19, R19, R10, R22, PT ;  /* 0x0000000a13137246 */ /* 0x000fe20003800116 */
[----:B------:R-:W-:Y:S01]  /*1470*/  @P1 LDS R9, [R7+0x5c] ;  /* 0x00005c0007091984 */ /* 0x000fe20000000800 */
[----:B------:R-:W-:-:S03]  /*1480*/  VIADDMNMX R18, R18, R15, R13, PT ;  /* 0x0000000f12127246 */ /* 0x000fc6000380010d */
        /* <DEDUP_REMOVED lines=13> */
[----:B------:R-:W-:-:S03]  /*1560*/  VIADDMNMX R14, R11, R14, R10, PT ;  /* 0x0000000e0b0e7246 */ /* 0x000fc6000380010a */
[----:B------:R-:W-:Y:S01]  /*1570*/  @P1 LDS R19, [R0+0x1800] ;  /* 0x0018000000131984 */ /* 0x000fe20000000800 */
[----:B---3--:R-:W-:-:S03]  /*1580*/  VIADDMNMX R25, R21, R24, R25, PT ;  /* 0x0000001815197246 */ /* 0x008fc60003800119 */
[----:B------:R-:W-:Y:S01]  /*1590*/  @P1 LDS R18, [R7+0x2060] ;  /* 0x0020600007121984 */ /* 0x000fe20000000800 */
[----:B----4-:R-:W-:-:S03]  /*15a0*/  VIADDMNMX R21, R21, R26, R16, PT ;  /* 0x0000001a15157246 */ /* 0x010fc60003800110 */
[----:B------:R-:W-:Y:S01]  /*15b0*/  @!P1 LDS R20, [R8+0x60] ;  /* 0x0000600008149984 */ /* 0x000fe20000000800 */
[----:B------:R-:W-:-:S03]  /*15c0*/  VIADDMNMX R14, R26, R23, R14, PT ;  /* 0x000000171a0e7246 */ /* 0x000fc6000380010e */
[----:B------:R-:W0:Y:S01]  /*15d0*/  @!P1 LDS R19, [R6+0x1800] ;  /* 0x0018000006139984 */ /* 0x000e220000000800 */
[----:B------:R-:W-:-:S03]  /*15e0*/  VIADDMNMX R24, R24, R23, R15, PT ;  /* 0x0000001718187246 */ /* 0x000fc6000380010f */
        /* <DEDUP_REMOVED lines=45> */
[----:B------:R-:W-:-:S02]  /*18c0*/  VIADDMNMX R15, R15, R16, R17, PT ;  /* 0x000000100f0f7246 */ /* 0x000fc40003800111 */
[C---:B-----5:R-:W-:Y:S01]  /*18d0*/  VIADDMNMX R25, R24.reuse, R23, R25, PT ;  /* 0x0000001718197246 */ /* 0x060fe20003800119 */
[----:B------:R-:W-:Y:S01]  /*18e0*/  @P1 LDS R17, [R0+0x1d80] ;  /* 0x001d800000111984 */ /* 0x000fe20000000800 */
[----:B------:R-:W-:Y:S02]  /*18f0*/  VIADDMNMX R26, R24, R9, R26, PT ;  /* 0x00000009181a7246 */ /* 0x000fe4000380011a */
[-C--:B------:R-:W-:Y:S01]  /*1900*/  VIADDMNMX R16, R23, R10.reuse, R18, PT ;  /* 0x0000000a17107246 */ /* 0x080fe20003800112 */
[----:B------:R-:W-:Y:S04]  /*1910*/  @P1 LDS R24, [R7+0x74] ;  /* 0x0000740007181984 */ /* 0x000fe80000000800 */
[----:B------:R-:W-:Y:S04]  /*1920*/  @P1 LDS R23, [R0+0x1d00] ;  /* 0x001d000000171984 */ /* 0x000fe80000000800 */
[----:B------:R-:W-:Y:S04]  /*1930*/  @P1 LDS R18, [R7+0x2074] ;  /* 0x0020740007121984 */ /* 0x000fe80000000800 */
[----:B------:R-:W-:Y:S04]  /*1940*/  @!P1 LDS R24, [R8+0x74] ;  /* 0x0000740008189984 */ /* 0x000fe80000000800 */
[----:B------:R-:W5:Y:S04]  /*1950*/  @!P1 LDS R23, [R6+0x1d00] ;  /* 0x001d000006179984 */ /* 0x000f680000000800 */
[----:B------:R-:W5:Y:S01]  /*1960*/  @!P1 LDS R18, [R8+0x2074] ;  /* 0x0020740008129984 */ /* 0x000f620000000800 */
[----:B------:R-:W-:-:S02]  /*1970*/  VIADDMNMX R9, R9, R10, R15, PT ;  /* 0x0000000a09097246 */ /* 0x000fc4000380010f */
[-C--:B0-----:R-:W-:Y:S01]  /*1980*/  VIADDMNMX R10, R19, R14.reuse, R16, PT ;  /* 0x0000000e130a7246 */ /* 0x081fe20003800110 */
[----:B------:R-:W0:Y:S01]  /*1990*/  @!P1 LDS R17, [R6+0x1d80] ;  /* 0x001d800006119984 */ /* 0x000e220000000800 */
[C---:B-1----:R-:W-:Y:S02]  /*19a0*/  VIADDMNMX R25, R20.reuse, R19, R25, PT ;  /* 0x0000001314197246 */ /* 0x042fe40003800119 */
[----:B--2---:R-:W-:Y:S01]  /*19b0*/  VIADDMNMX R26, R20, R13, R26, PT ;  /* 0x0000000d141a7246 */ /* 0x004fe2000380011a */
[----:B------:R-:W-:Y:S01]  /*19c0*/  @P1 LDS R19, [R0+0x1e00] ;  /* 0x001e000000131984 */ /* 0x000fe20000000800 */
[----:B------:R-:W-:-:S03]  /*19d0*/  VIADDMNMX R13, R13, R14, R9, PT ;  /* 0x0000000e0d0d7246 */ /* 0x000fc60003800109 */
[----:B------:R-:W-:Y:S01]  /*19e0*/  @P1 LDS R20, [R7+0x78] ;  /* 0x0000780007141984 */ /* 0x000fe20000000800 */
[----:B---3--:R-:W-:-:S03]  /*19f0*/  VIADDMNMX R25, R21, R22, R25, PT ;  /* 0x0000001615197246 */ /* 0x008fc60003800119 */
[----:B------:R-:W-:Y:S01]  /*1a00*/  @P1 LDS R15, [R0+0x1e80] ;  /* 0x001e8000000f1984 */ /* 0x000fe20000000800 */
[----:B----4-:R-:W-:-:S03]  /*1a10*/  VIADDMNMX R26, R21, R12, R26, PT ;  /* 0x0000000c151a7246 */ /* 0x010fc6000380011a */
[----:B------:R-:W-:Y:S01]  /*1a20*/  @P1 LDS R16, [R7+0x2078] ;  /* 0x0020780007101984 */ /* 0x000fe20000000800 */
[----:B------:R-:W-:-:S03]  /*1a30*/  VIADDMNMX R14, R22, R11, R10, PT ;  /* 0x0000000b160e7246 */ /* 0x000fc6000380010a */
[----:B------:R-:W-:Y:S04]  /*1a40*/  @!P1 LDS R20, [R8+0x78] ;  /* 0x0000780008149984 */ /* 0x000fe80000000800 */
[----:B------:R-:W1:Y:S04]  /*1a50*/  @!P1 LDS R19, [R6+0x1e00] ;  /* 0x001e000006139984 */ /* 0x000e680000000800 */
[----:B------:R-:W2:Y:S04]  /*1a60*/  @!P1 LDS R15, [R6+0x1e80] ;  /* 0x001e8000060f9984 */ /* 0x000ea80000000800 */
[----:B------:R-:W3:Y:S04]  /*1a70*/  @!P1 LDS R16, [R8+0x2078] ;  /* 0x0020780008109984 */ /* 0x000ee80000000800 */
[----:B------:R-:W-:Y:S04]  /*1a80*/  @P1 LDS R22, [R7+0x7c] ;  /* 0x00007c0007161984 */ /* 0x000fe80000000800 */
[----:B------:R-:W-:Y:S04]  /*1a90*/  @P1 LDS R21, [R0+0x1f00] ;  /* 0x001f000000151984 */ /* 0x000fe80000000800 */
[----:B------:R-:W-:Y:S04]  /*1aa0*/  @P1 LDS R9, [R0+0x1f80] ;  /* 0x001f800000091984 */ /* 0x000fe80000000800 */
[----:B------:R-:W-:Y:S04]  /*1ab0*/  @P1 LDS R10, [R7+0x207c] ;  /* 0x00207c00070a1984 */ /* 0x000fe80000000800 */
[----:B------:R-:W-:Y:S04]  /*1ac0*/  @!P1 LDS R22, [R8+0x7c] ;  /* 0x00007c0008169984 */ /* 0x000fe80000000800 */
[----:B------:R-:W4:Y:S04]  /*1ad0*/  @!P1 LDS R21, [R6+0x1f00] ;  /* 0x001f000006159984 */ /* 0x000f280000000800 */
[----:B------:R-:W4:Y:S04]  /*1ae0*/  @!P1 LDS R9, [R6+0x1f80] ;  /* 0x001f800006099984 */ /* 0x000f280000000800 */
[----:B------:R-:W4:Y:S01]  /*1af0*/  @!P1 LDS R10, [R8+0x207c] ;  /* 0x00207c00080a9984 */ /* 0x000f220000000800 */
[----:B-----5:R-:W-:-:S02]  /*1b00*/  VIADDMNMX R25, R24, R23, R25, PT ;  /* 0x0000001718197246 */ /* 0x020fc40003800119 */
[----:B------:R-:W-:Y:S02]  /*1b10*/  VIADDMNMX R27, R12, R11, R13, PT ;  /* 0x0000000b0c1b7246 */ /* 0x000fe4000380010d */
[----:B------:R-:W-:Y:S01]  /*1b20*/  VIADDMNMX R23, R23, R18, R14, PT ;  /* 0x0000001217177246 */ /* 0x000fe2000380010e */
        /* <DEDUP_REMOVED lines=9> */
[----:B------:R-:W-:Y:S01]  /*1bc0*/  VIADDMNMX R27, R17, R18, R27, PT ;  /* 0x00000012111b7246 */ /* 0x000fe2000380011b */
[----:B------:R-:W-:Y:S01]  /*1bd0*/  @P1 LDS R24, [R0+0x2780] ;  /* 0x0027800000181984 */ /* 0x000fe20000000800 */
[C---:B-1----:R-:W-:Y:S02]  /*1be0*/  VIADDMNMX R25, R20.reuse, R19, R25, PT ;  /* 0x0000001314197246 */ /* 0x042fe40003800119 */
[----:B--2---:R-:W-:Y:S01]  /*1bf0*/  VIADDMNMX R26, R20, R15, R26, PT ;  /* 0x0000000f141a7246 */ /* 0x004fe2000380011a */
[----:B------:R-:W-:Y:S01]  /*1c00*/  @P1 LDS R17, [R0+0x2180] ;  /* 0x0021800000111984 */ /* 0x000fe20000000800 */
[----:B---3--:R-:W-:-:S03]  /*1c10*/  VIADDMNMX R23, R19, R16, R23, PT ;  /* 0x0000001013177246 */ /* 0x008fc60003800117 */
[----:B------:R-:W-:Y:S01]  /*1c20*/  @P1 LDS R20, [R7+0x84] ;  /* 0x0000840007141984 */ /* 0x000fe20000000800 */
[----:B------:R-:W-:-:S03]  /*1c30*/  VIADDMNMX R27, R15, R16, R27, PT ;  /* 0x000000100f1b7246 */ /* 0x000fc6000380011b */
[----:B------:R-:W-:Y:S01]  /*1c40*/  @P1 LDS R19, [R0+0x2100] ;  /* 0x0021000000131984 */ /* 0x000fe20000000800 */
[----:B----4-:R-:W-:-:S03]  /*1c50*/  VIADDMNMX R25, R22, R21, R25, PT ;  /* 0x0000001516197246 */ /* 0x010fc60003800119 */
[----:B------:R-:W-:Y:S01]  /*1c60*/  @P1 LDS R18, [R7+0x2084] ;  /* 0x0020840007121984 */ /* 0x000fe20000000800 */
[----:B------:R-:W-:-:S03]  /*1c70*/  VIADDMNMX R26, R22, R9, R26, PT ;  /* 0x00000009161a7246 */ /* 0x000fc6000380011a */
        /* <DEDUP_REMOVED lines=63> */
[----:B------:R-:W-:Y:S01]  /*2070*/  @!P1 LDS R24, [R6+0x2780] ;  /* 0x0027800006189984 */ /* 0x000fe20000000800 */
[----:B-1----:R-:W-:Y:S02]  /*2080*/  VIADDMNMX R26, R20, R11, R26, PT ;  /* 0x0000000b141a7246 */ /* 0x002fe4000380011a */
[----:B--2---:R-:W-:Y:S01]  /*2090*/  VIADDMNMX R10, R19, R12, R23, PT ;  /* 0x0000000c130a7246 */ /* 0x004fe20003800117 */
        /* <DEDUP_REMOVED lines=8> */
[----:B------:R-:W-:Y:S04]  /*2120*/  @P1 LDS R23, [R7+0x209c] ;  /* 0x00209c0007171984 */ /* 0x000fe80000000800 */
[----:B------:R-:W1:Y:S04]  /*2130*/  @!P1 LDS R23, [R8+0x209c] ;  /* 0x00209c0008179984 */ /* 0x000e680000000800 */
[----:B------:R-:W-:Y:S04]  /*2140*/  @P1 LDS R21, [R7+0xa0] ;  /* 0x0000a00007151984 */ /* 0x000fe80000000800 */
[----:B------:R-:W-:Y:S04]  /*2150*/  @P1 LDS R22, [R0+0x2800] ;  /* 0x0028000000161984 */ /* 0x000fe80000000800 */
[----:B------:R-:W-:Y:S04]  /*2160*/  @P1 LDS R12, [R0+0x2880] ;  /* 0x00288000000c1984 */ /* 0x000fe80000000800 */
[----:B------:R-:W-:Y:S04]  /*2170*/  @!P1 LDS R21, [R8+0xa0] ;  /* 0x0000a00008159984 */ /* 0x000fe80000000800 */
[----:B------:R-:W2:Y:S04]  /*2180*/  @!P1 LDS R22, [R6+0x2800] ;  /* 0x0028000006169984 */ /* 0x000ea80000000800 */
[----:B------:R-:W-:Y:S04]  /*2190*/  @P1 LDS R11, [R7+0x20a0] ;  /* 0x0020a000070b1984 */ /* 0x000fe80000000800 */
[----:B------:R-:W3:Y:S04]  /*21a0*/  @!P1 LDS R12, [R6+0x2880] ;  /* 0x00288000060c9984 */ /* 0x000ee80000000800 */
        /* <DEDUP_REMOVED lines=16> */
[----:B------:R-:W-:Y:S02]  /*22b0*/  VIADDMNMX R26, R19, R24, R26, PT ;  /* 0x00000018131a7246 */ /* 0x000fe4000380011a */
[-C--:B-1----:R-:W-:Y:S01]  /*22c0*/  VIADDMNMX R20, R20, R23.reuse, R18, PT ;  /* 0x0000001714147246 */ /* 0x082fe20003800112 */
[----:B------:R-:W-:Y:S01]  /*22d0*/  @P1 LDS R19, [R7+0xac] ;  /* 0x0000ac0007131984 */ /* 0x000fe20000000800 */
[----:B------:R-:W-:Y:S02]  /*22e0*/  VIADDMNMX R23, R24, R23, R17, PT ;  /* 0x0000001718177246 */ /* 0x000fe40003800111 */
[C---:B--2---:R-:W-:Y:S01]  /*22f0*/  VIADDMNMX R24, R21.reuse, R22, R25, PT ;  /* 0x0000001615187246 */ /* 0x044fe20003800119 */
[----:B------:R-:W-:Y:S01]  /*2300*/  @P1 LDS R18, [R7+0xa8] ;  /* 0x0000a80007121984 */ /* 0x000fe20000000800 */
[----:B---3--:R-:W-:-:S02]  /*2310*/  VIADDMNMX R25, R21, R12, R26, PT ;  /* 0x0000000c15197246 */ /* 0x008fc4000380011a */
[----:B----4-:R-:W-:Y:S01]  /*2320*/  VIADDMNMX R26, R22, R11, R20, PT ;  /* 0x0000000b161a7246 */ /* 0x010fe20003800114 */
[----:B------:R-:W-:Y:S04]  /*2330*/  @P1 LDS R17, [R0+0x2a00] ;  /* 0x002a000000111984 */ /* 0x000fe80000000800 */
[----:B------:R-:W-:Y:S04]  /*2340*/  @P1 LDS R21, [R0+0x2a80] ;  /* 0x002a800000151984 */ /* 0x000fe80000000800 */
[----:B------:R-:W-:Y:S04]  /*2350*/  @P1 LDS R22, [R7+0x20a8] ;  /* 0x0020a80007161984 */ /* 0x000fe80000000800 */
[----:B------:R-:W-:Y:S04]  /*2360*/  @!P1 LDS R18, [R8+0xa8] ;  /* 0x0000a80008129984 */ /* 0x000fe80000000800 */
[----:B------:R-:W0:Y:S04]  /*2370*/  @!P1 LDS R17, [R6+0x2a00] ;  /* 0x002a000006119984 */ /* 0x000e280000000800 */
[----:B------:R-:W1:Y:S04]  /*2380*/  @!P1 LDS R21, [R6+0x2a80] ;  /* 0x002a800006159984 */ /* 0x000e680000000800 */
[----:B------:R-:W2:Y:S04]  /*2390*/  @!P1 LDS R22, [R8+0x20a8] ;  /* 0x0020a80008169984 */ /* 0x000ea80000000800 */
[----:B------:R-:W-:Y:S04]  /*23a0*/  @P1 LDS R20, [R0+0x2b00] ;  /* 0x002b000000141984 */ /* 0x000fe80000000800 */
[----:B------:R-:W-:Y:S01]  /*23b0*/  @P1 LDS R13, [R7+0x20ac] ;  /* 0x0020ac00070d1984 */ /* 0x000fe20000000800 */
[----:B-----5:R-:W-:-:S03]  /*23c0*/  VIADDMNMX R24, R15, R16, R24, PT ;  /* 0x000000100f187246 */ /* 0x020fc60003800118 */
[----:B------:R-:W-:Y:S01]  /*23d0*/  @!P1 LDS R19, [R8+0xac] ;  /* 0x0000ac0008139984 */ /* 0x000fe20000000800 */
[----:B------:R-:W-:-:S03]  /*23e0*/  VIADDMNMX R25, R15, R10, R25, PT ;  /* 0x0000000a0f197246 */ /* 0x000fc60003800119 */
[----:B------:R-:W3:Y:S01]  /*23f0*/  @!P1 LDS R20, [R6+0x2b00] ;  /* 0x002b000006149984 */ /* 0x000ee20000000800 */
[----:B------:R-:W-:-:S03]  /*2400*/  VIADDMNMX R26, R16, R9, R26, PT ;  /* 0x00000009101a7246 */ /* 0x000fc6000380011a */
[----:B------:R-:W4:Y:S04]  /*2410*/  @!P1 LDS R14, [R6+0x2b80] ;  /* 0x002b8000060e9984 */ /* 0x000f280000000800 */
[----:B------:R-:W5:Y:S04]  /*2420*/  @!P1 LDS R13, [R8+0x20ac] ;  /* 0x0020ac00080d9984 */ /* 0x000f680000000800 */
[----:B------:R-:W-:Y:S04]  /*2430*/  @P1 LDS R16, [R7+0xb0] ;  /* 0x0000b00007101984 */ /* 0x000fe80000000800 */
[----:B------:R-:W-:Y:S04]  /*2440*/  @P1 LDS R15, [R0+0x2c00] ;  /* 0x002c0000000f1984 */ /* 0x000fe80000000800 */
[----:B------:R-:W-:Y:S04]  /*2450*/  @!P1 LDS R16, [R8+0xb0] ;  /* 0x0000b00008109984 */ /* 0x000fe80000000800 */
[----:B------:R-:W5:Y:S01]  /*2460*/  @!P1 LDS R15, [R6+0x2c00] ;  /* 0x002c0000060f9984 */ /* 0x000f620000000800 */
[----:B------:R-:W-:-:S03]  /*2470*/  VIADDMNMX R23, R12, R11, R23, PT ;  /* 0x0000000b0c177246 */ /* 0x000fc60003800117 */
[----:B------:R-:W-:Y:S01]  /*2480*/  @P1 LDS R11, [R0+0x2c80] ;  /* 0x002c8000000b1984 */ /* 0x000fe20000000800 */
[----:B------:R-:W-:-:S03]  /*2490*/  VIADDMNMX R9, R10, R9, R23, PT ;  /* 0x000000090a097246 */ /* 0x000fc60003800117 */
[----:B------:R-:W-:Y:S01]  /*24a0*/  @P1 LDS R12, [R7+0x20b0] ;  /* 0x0020b000070c1984 */ /* 0x000fe20000000800 */
[----:B0-----:R-:W-:-:S03]  /*24b0*/  VIADDMNMX R10, R18, R17, R24, PT ;  /* 0x00000011120a7246 */ /* 0x001fc60003800118 */
[----:B------:R-:W0:Y:S01]  /*24c0*/  @!P1 LDS R11, [R6+0x2c80] ;  /* 0x002c8000060b9984 */ /* 0x000e220000000800 */
[----:B-1----:R-:W-:-:S03]  /*24d0*/  VIADDMNMX R25, R18, R21, R25, PT ;  /* 0x0000001512197246 */ /* 0x002fc60003800119 */
[----:B------:R-:W1:Y:S01]  /*24e0*/  @!P1 LDS R12, [R8+0x20b0] ;  /* 0x0020b000080c9984 */ /* 0x000e620000000800 */
[-C--:B--2---:R-:W-:Y:S02]  /*24f0*/  VIADDMNMX R26, R17, R22.reuse, R26, PT ;  /* 0x00000016111a7246 */ /* 0x084fe4000380011a */
[----:B------:R-:W-:Y:S01]  /*2500*/  VIADDMNMX R9, R21, R22, R9, PT ;  /* 0x0000001615097246 */ /* 0x000fe20003800109 */
[----:B------:R-:W-:Y:S01]  /*2510*/  @P1 LDS R23, [R7+0xb4] ;  /* 0x0000b40007171984 */ /* 0x000fe20000000800 */
[----:B---3--:R-:W-:-:S03]  /*2520*/  VIADDMNMX R10, R19, R20, R10, PT ;  /* 0x00000014130a7246 */ /* 0x008fc6000380010a */
[----:B------:R-:W-:Y:S01]  /*2530*/  @P1 LDS R24, [R0+0x2d00] ;  /* 0x002d000000181984 */ /* 0x000fe20000000800 */
[----:B----4-:R-:W-:-:S03]  /*2540*/  VIADDMNMX R25, R19, R14, R25, PT ;  /* 0x0000000e13197246 */ /* 0x010fc60003800119 */
[----:B------:R-:W-:Y:S01]  /*2550*/  @P1 LDS R22, [R0+0x2d80] ;  /* 0x002d800000161984 */ /* 0x000fe20000000800 */
[----:B-----5:R-:W-:-:S03]  /*2560*/  VIADDMNMX R28, R20, R13, R26, PT ;  /* 0x0000000d141c7246 */ /* 0x020fc6000380011a */
        /* <DEDUP_REMOVED lines=8> */
[----:B------:R-:W-:Y:S01]  /*25f0*/  @P1 LDS R17, [R7+0x20b8] ;  /* 0x0020b80007111984 */ /* 0x000fe20000000800 */
[----:B------:R-:W-:-:S03]  /*2600*/  VIADDMNMX R26, R14, R13, R9, PT ;  /* 0x0000000d0e1a7246 */ /* 0x000fc60003800109 */
[----:B------:R-:W-:Y:S01]  /*2610*/  @!P1 LDS R19, [R8+0xb8] ;  /* 0x0000b80008139984 */ /* 0x000fe20000000800 */
[----:B------:R-:W-:-:S03]  /*2620*/  VIADDMNMX R27, R16, R15, R10, PT ;  /* 0x0000000f101b7246 */ /* 0x000fc6000380010a */
[----:B------:R-:W5:Y:S04]  /*2630*/  @!P1 LDS R20, [R6+0x2e00] ;  /* 0x002e000006149984 */ /* 0x000f680000000800 */
[----:B------:R-:W5:Y:S04]  /*2640*/  @!P1 LDS R18, [R6+0x2e80] ;  /* 0x002e800006129984 */ /* 0x000f680000000800 */
        /* <DEDUP_REMOVED lines=10> */
[-C--:B-1----:R-:W-:Y:S01]  /*26f0*/  VIADDMNMX R28, R15, R12.reuse, R28, PT ;  /* 0x0000000c0f1c7246 */ /* 0x082fe2000380011c */
[----:B------:R-:W-:Y:S01]  /*2700*/  @P1 LDS R16, [R0+0x3180] ;  /* 0x0031800000101984 */ /* 0x000fe20000000800 */
[----:B------:R-:W-:Y:S02]  /*2710*/  VIADDMNMX R11, R11, R12, R26, PT ;  /* 0x0000000c0b0b7246 */ /* 0x000fe4000380011a */
[C---:B--2---:R-:W-:Y:S01]  /*2720*/  VIADDMNMX R12, R23.reuse, R24, R27, PT ;  /* 0x00000018170c7246 */ /* 0x044fe2000380011b */
[----:B------:R-:W-:Y:S01]  /*2730*/  @P1 LDS R15, [R7+0x20c4] ;  /* 0x0020c400070f1984 */ /* 0x000fe20000000800 */
[----:B---3--:R-:W-:Y:S02]  /*2740*/  VIADDMNMX R25, R23, R22, R25, PT ;  /* 0x0000001617197246 */ /* 0x008fe40003800119 */
[-C--:B----4-:R-:W-:Y:S01]  /*2750*/  VIADDMNMX R28, R24, R21.reuse, R28, PT ;  /* 0x00000015181c7246 */ /* 0x090fe2000380011c */
[----:B------:R-:W-:Y:S01]  /*2760*/  @P1 LDS R23, [R7+0xc0] ;  /* 0x0000c00007171984 */ /* 0x000fe20000000800 */
[----:B------:R-:W-:-:S03]  /*2770*/  VIADDMNMX R11, R22, R21, R11, PT ;  /* 0x00000015160b7246 */ /* 0x000fc6000380010b */
[----:B------:R-:W-:Y:S01]  /*2780*/  @P1 LDS R24, [R0+0x3000] ;  /* 0x0030000000181984 */ /* 0x000fe20000000800 */
[----:B-----5:R-:W-:-:S03]  /*2790*/  VIADDMNMX R12, R19, R20, R12, PT ;  /* 0x00000014130c7246 */ /* 0x020fc6000380010c */
[----:B------:R-:W-:Y:S01]  /*27a0*/  @P1 LDS R22, [R0+0x3080] ;  /* 0x0030800000161984 */ /* 0x000fe20000000800 */
[----:B------:R-:W-:-:S03]  /*27b0*/  VIADDMNMX R25, R19, R18, R25, PT ;  /* 0x0000001213197246 */ /* 0x000fc60003800119 */
[----:B------:R-:W-:Y:S01]  /*27c0*/  @P1 LDS R21, [R7+0x20c0] ;  /* 0x0020c00007151984 */ /* 0x000fe20000000800 */
[----:B------:R-:W-:-:S03]  /*27d0*/  VIADDMNMX R28, R20, R17, R28, PT ;  /* 0x00000011141c7246 */ /* 0x000fc6000380011c */
[----:B------:R-:W-:Y:S04]  /*27e0*/  @!P1 LDS R23, [R8+0xc0] ;  /* 0x0000c00008179984 */ /* 0x000fe80000000800 */
[----:B------:R-:W0:Y:S04]  /*27f0*/  @!P1 LDS R24, [R6+0x3000] ;  /* 0x0030000006189984 */ /* 0x000e280000000800 */
[----:B------:R-:W1:Y:S04]  /*2800*/  @!P1 LDS R22, [R6+0x3080] ;  /* 0x0030800006169984 */ /* 0x000e680000000800 */
[----:B------:R-:W2:Y:S01]  /*2810*/  @!P1 LDS R21, [R8+0x20c0] ;  /* 0x0020c00008159984 */ /* 0x000ea20000000800 */
[----:B------:R-:W-:-:S03]  /*2820*/  VIADDMNMX R17, R18, R17, R11, PT ;  /* 0x0000001112117246 */ /* 0x000fc6000380010b */
[----:B------:R-:W-:Y:S04]  /*2830*/  @P1 LDS R19, [R7+0xc4] ;  /* 0x0000c40007131984 */ /* 0x000fe80000000800 */
[----:B------:R-:W-:Y:S01]  /*2840*/  @P1 LDS R20, [R0+0x3100] ;  /* 0x0031000000141984 */ /* 0x000fe20000000800 */
[----:B------:R-:W-:-:S03]  /*2850*/  VIADDMNMX R18, R14, R13, R12, PT ;  /* 0x0000000d0e127246 */ /* 0x000fc6000380010c */
        /* <DEDUP_REMOVED lines=25> */
[----:B------:R-:W-:Y:S01]  /*29f0*/  @P1 LDS R21, [R7+0x20cc] ;  /* 0x0020cc0007151984 */ /* 0x000fe20000000800 */
[----:B-----5:R-:W-:-:S03]  /*2a00*/  VIADDMNMX R28, R20, R15, R28, PT ;  /* 0x0000000f141c7246 */ /* 0x020fc6000380011c */
[----:B------:R-:W-:Y:S04]  /*2a10*/  @!P1 LDS R23, [R8+0xcc] ;  /* 0x0000cc0008179984 */ /* 0x000fe80000000800 */
[----:B------:R-:W0:Y:S04]  /*2a20*/  @!P1 LDS R24, [R6+0x3300] ;  /* 0x0033000006189984 */ /* 0x000e280000000800 */
[----:B------:R-:W1:Y:S04]  /*2a30*/  @!P1 LDS R22, [R6+0x3380] ;  /* 0x0033800006169984 */ /* 0x000e680000000800 */
[----:B------:R-:W2:Y:S01]  /*2a40*/  @!P1 LDS R21, [R8+0x20cc] ;  /* 0x0020cc0008159984 */ /* 0x000ea20000000800 */
[----:B------:R-:W-:-:S03]  /*2a50*/  VIADDMNMX R15, R16, R15, R9, PT ;  /* 0x0000000f100f7246 */ /* 0x000fc60003800109 */
[----:B------:R-:W-:Y:S01]  /*2a60*/  @P1 LDS R19, [R7+0xd0] ;  /* 0x0000d00007131984 */ /* 0x000fe20000000800 */
[----:B------:R-:W-:-:S03]  /*2a70*/  VIADDMNMX R16, R14, R13, R10, PT ;  /* 0x0000000d0e107246 */ /* 0x000fc6000380010a */
[----:B------:R-:W-:Y:S01]  /*2a80*/  @P1 LDS R20, [R0+0x3400] ;  /* 0x0034000000141984 */ /* 0x000fe20000000800 */
[----:B------:R-:W-:-:S03]  /*2a90*/  VIADDMNMX R25, R14, R11, R25, PT ;  /* 0x0000000b0e197246 */ /* 0x000fc60003800119 */
[----:B------:R-:W-:Y:S01]  /*2aa0*/  @P1 LDS R18, [R0+0x3480] ;  /* 0x0034800000121984 */ /* 0x000fe20000000800 */
[----:B------:R-:W-:-:S03]  /*2ab0*/  VIADDMNMX R28, R13, R12, R28, PT ;  /* 0x0000000c0d1c7246 */ /* 0x000fc6000380011c */
        /* <DEDUP_REMOVED lines=61> */
[----:B------:R-:W0:Y:S04]  /*2e90*/  @!P1 LDS R24, [R6+0x3900] ;  /* 0x0039000006189984 */ /* 0x000e280000000800 */
[----:B------:R-:W1:Y:S01]  /*2ea0*/  @!P1 LDS R22, [R6+0x3980] ;  /* 0x0039800006169984 */ /* 0x000e620000000800 */
[----:B------:R-:W-:-:S03]  /*2eb0*/  VIADDMNMX R15, R16, R15, R9, PT ;  /* 0x0000000f100f7246 */ /* 0x000fc60003800109 */
[----:B------:R-:W-:Y:S01]  /*2ec0*/  @P1 LDS R21, [R7+0x20e4] ;  /* 0x0020e40007151984 */ /* 0x000fe20000000800 */
[----:B------:R-:W-:-:S03]  /*2ed0*/  VIADDMNMX R16, R14, R13, R10, PT ;  /* 0x0000000d0e107246 */ /* 0x000fc6000380010a */
[----:B------:R-:W-:Y:S01]  /*2ee0*/  @P1 LDS R20, [R7+0xe8] ;  /* 0x0000e80007141984 */ /* 0x000fe20000000800 */
[----:B------:R-:W-:-:S03]  /*2ef0*/  VIADDMNMX R25, R14, R11, R25, PT ;  /* 0x0000000b0e197246 */ /* 0x000fc60003800119 */
[----:B------:R-:W-:Y:S04]  /*2f00*/  @P1 LDS R19, [R0+0x3a00] ;  /* 0x003a000000131984 */ /* 0x000fe80000000800 */
[----:B------:R-:W2:Y:S01]  /*2f10*/  @!P1 LDS R21, [R8+0x20e4] ;  /* 0x0020e40008159984 */ /* 0x000ea20000000800 */
[----:B------:R-:W-:-:S03]  /*2f20*/  VIADDMNMX R28, R13, R12, R28, PT ;  /* 0x0000000c0d1c7246 */ /* 0x000fc6000380011c */
[----:B------:R-:W-:Y:S04]  /*2f30*/  @!P1 LDS R20, [R8+0xe8] ;  /* 0x0000e80008149984 */ /* 0x000fe80000000800 */
[----:B------:R-:W3:Y:S04]  /*2f40*/  @!P1 LDS R19, [R6+0x3a00] ;  /* 0x003a000006139984 */ /* 0x000ee80000000800 */
[----:B------:R-:W4:Y:S04]  /*2f50*/  @!P1 LDS R17, [R6+0x3a80] ;  /* 0x003a800006119984 */ /* 0x000f280000000800 */
[----:B------:R-:W-:Y:S04]  /*2f60*/  @P1 LDS R18, [R7+0x20e8] ;  /* 0x0020e80007121984 */ /* 0x000fe80000000800 */
[----:B------:R-:W-:Y:S04]  /*2f70*/  @P1 LDS R14, [R7+0xec] ;  /* 0x0000ec00070e1984 */ /* 0x000fe80000000800 */
[----:B------:R-:W-:Y:S04]  /*2f80*/  @P1 LDS R9, [R0+0x3b00] ;  /* 0x003b000000091984 */ /* 0x000fe80000000800 */
[----:B------:R-:W5:Y:S04]  /*2f90*/  @!P1 LDS R18, [R8+0x20e8] ;  /* 0x0020e80008129984 */ /* 0x000f680000000800 */
[----:B------:R-:W-:Y:S04]  /*2fa0*/  @P1 LDS R13, [R0+0x3b80] ;  /* 0x003b8000000d1984 */ /* 0x000fe80000000800 */
[----:B------:R-:W-:Y:S04]  /*2fb0*/  @!P1 LDS R14, [R8+0xec] ;  /* 0x0000ec00080e9984 */ /* 0x000fe80000000800 */
[----:B------:R-:W5:Y:S04]  /*2fc0*/  @!P1 LDS R9, [R6+0x3b00] ;  /* 0x003b000006099984 */ /* 0x000f680000000800 */
[----:B------:R-:W5:Y:S04]  /*2fd0*/  @!P1 LDS R13, [R6+0x3b80] ;  /* 0x003b8000060d9984 */ /* 0x000f680000000800 */
[----:B------:R-:W-:Y:S04]  /*2fe0*/  @P1 LDS R10, [R7+0x20ec] ;  /* 0x0020ec00070a1984 */ /* 0x000fe80000000800 */
[----:B------:R-:W5:Y:S01]  /*2ff0*/  @!P1 LDS R10, [R8+0x20ec] ;  /* 0x0020ec00080a9984 */ /* 0x000f620000000800 */
[----:B0-----:R-:W-:-:S02]  /*3000*/  VIADDMNMX R16, R23, R24, R16, PT ;  /* 0x0000001817107246 */ /* 0x001fc40003800110 */
[----:B-1----:R-:W-:Y:S02]  /*3010*/  VIADDMNMX R25, R23, R22, R25, PT ;  /* 0x0000001617197246 */ /* 0x002fe40003800119 */
[----:B------:R-:W-:Y:S01]  /*3020*/  VIADDMNMX R15, R11, R12, R15, PT ;  /* 0x0000000c0b0f7246 */ /* 0x000fe2000380010f */
[----:B------:R-:W-:Y:S01]  /*3030*/  @P1 LDS R23, [R7+0xf0] ;  /* 0x0000f00007171984 */ /* 0x000fe20000000800 */
[----:B--2---:R-:W-:Y:S02]  /*3040*/  VIADDMNMX R28, R24, R21, R28, PT ;  /* 0x00000015181c7246 */ /* 0x004fe4000380011c */
[C---:B---3--:R-:W-:Y:S01]  /*3050*/  VIADDMNMX R24, R20.reuse, R19, R16, PT ;  /* 0x0000001314187246 */ /* 0x048fe20003800110 */
[----:B------:R-:W-:Y:S01]  /*3060*/  @P1 LDS R11, [R0+0x3c00] ;  /* 0x003c0000000b1984 */ /* 0x000fe20000000800 */
[----:B----4-:R-:W-:Y:S02]  /*3070*/  VIADDMNMX R25, R20, R17, R25, PT ;  /* 0x0000001114197246 */ /* 0x010fe40003800119 */
[----:B------:R-:W-:Y:S01]  /*3080*/  VIADDMNMX R15, R22, R21, R15, PT ;  /* 0x00000015160f7246 */ /* 0x000fe2000380010f */
[----:B------:R-:W-:Y:S01]  /*3090*/  @P1 LDS R12, [R0+0x3c80] ;  /* 0x003c8000000c1984 */ /* 0x000fe20000000800 */
[----:B-----5:R-:W-:-:S03]  /*30a0*/  VIADDMNMX R19, R19, R18, R28, PT ;  /* 0x0000001213137246 */ /* 0x020fc6000380011c */
[----:B------:R-:W-:Y:S01]  /*30b0*/  @!P1 LDS R11, [R6+0x3c00] ;  /* 0x003c0000060b9984 */ /* 0x000fe20000000800 */
[----:B------:R-:W-:-:S03]  /*30c0*/  VIADDMNMX R17, R17, R18, R15, PT ;  /* 0x0000001211117246 */ /* 0x000fc6000380010f */
[----:B------:R-:W0:Y:S04]  /*30d0*/  @!P1 LDS R23, [R8+0xf0] ;  /* 0x0000f00008179984 */ /* 0x000e280000000800 */
[----:B------:R-:W1:Y:S01]  /*30e0*/  @!P1 LDS R12, [R6+0x3c80] ;  /* 0x003c8000060c9984 */ /* 0x000e620000000800 */
[----:B------:R-:W-:-:S03]  /*30f0*/  VIADDMNMX R24, R14, R9, R24, PT ;  /* 0x000000090e187246 */ /* 0x000fc60003800118 */
[----:B------:R-:W-:Y:S01]  /*3100*/  @P1 LDS R15, [R0+0x3d00] ;  /* 0x003d0000000f1984 */ /* 0x000fe20000000800 */
[----:B------:R-:W-:-:S03]  /*3110*/  VIADDMNMX R14, R14, R13, R25, PT ;  /* 0x0000000d0e0e7246 */ /* 0x000fc60003800119 */
[----:B------:R-:W-:Y:S04]  /*3120*/  @P1 LDS R25, [R7+0x20f0] ;  /* 0x0020f00007191984 */ /* 0x000fe80000000800 */
[----:B------:R-:W2:Y:S01]  /*3130*/  @!P1 LDS R25, [R8+0x20f0] ;  /* 0x0020f00008199984 */ /* 0x000ea20000000800 */
[----:B------:R-:W-:-:S03]  /*3140*/  VIADDMNMX R26, R9, R10, R19, PT ;  /* 0x0000000a091a7246 */ /* 0x000fc60003800113 */
[----:B------:R-:W-:Y:S01]  /*3150*/  @P1 LDS R9, [R7+0xf4] ;  /* 0x0000f40007091984 */ /* 0x000fe20000000800 */
[----:B------:R-:W-:-:S03]  /*3160*/  VIADDMNMX R27, R13, R10, R17, PT ;  /* 0x0000000a0d1b7246 */ /* 0x000fc60003800111 */
        /* <DEDUP_REMOVED lines=13> */
[----:B------:R-:W5:Y:S04]  /*3240*/  @!P1 LDS R13, [R8+0x20f8] ;  /* 0x0020f800080d9984 */ /* 0x000f680000000800 */
[----:B------:R-:W-:Y:S04]  /*3250*/  @P1 LDS R22, [R0+0x3f00] ;  /* 0x003f000000161984 */ /* 0x000fe80000000800 */
[----:B------:R-:W-:Y:S04]  /*3260*/  @P1 LDS R10, [R7+0xfc] ;  /* 0x0000fc00070a1984 */ /* 0x000fe80000000800 */
[----:B------:R-:W-:Y:S04]  /*3270*/  @P1 LDS R21, [R0+0x3f80] ;  /* 0x003f800000151984 */ /* 0x000fe80000000800 */
[----:B------:R-:W-:Y:S04]  /*3280*/  @!P1 LDS R22, [R6+0x3f00] ;  /* 0x003f000006169984 */ /* 0x000fe80000000800 */
[----:B------:R-:W5:Y:S04]  /*3290*/  @!P1 LDS R10, [R8+0xfc] ;  /* 0x0000fc00080a9984 */ /* 0x000f680000000800 */
[----:B------:R5:W-:Y:S04]  /*32a0*/  @P1 LDS R0, [R7+0x20fc] ;  /* 0x0020fc0007001984 */ /* 0x000be80000000800 */
[----:B------:R-:W5:Y:S04]  /*32b0*/  @!P1 LDS R21, [R6+0x3f80] ;  /* 0x003f800006159984 */ /* 0x000f680000000800 */
[----:B------:R-:W5:Y:S01]  /*32c0*/  @!P1 LDS R0, [R8+0x20fc] ;  /* 0x0020fc0008009984 */ /* 0x000f620000000800 */
[----:B0-----:R-:W-:-:S02]  /*32d0*/  VIADDMNMX R24, R23, R11, R24, PT ;  /* 0x0000000b17187246 */ /* 0x001fc40003800118 */
[----:B-1----:R-:W-:Y:S02]  /*32e0*/  VIADDMNMX R14, R23, R12, R14, PT ;  /* 0x0000000c170e7246 */ /* 0x002fe4000380010e */
[-C--:B--2---:R-:W-:Y:S02]  /*32f0*/  VIADDMNMX R26, R11, R25.reuse, R26, PT ;  /* 0x000000190b1a7246 */ /* 0x084fe4000380011a */
[----:B------:R-:W-:Y:S02]  /*3300*/  VIADDMNMX R27, R12, R25, R27, PT ;  /* 0x000000190c1b7246 */ /* 0x000fe4000380011b */
[C---:B---3--:R-:W-:Y:S02]  /*3310*/  VIADDMNMX R24, R9.reuse, R15, R24, PT ;  /* 0x0000000f09187246 */ /* 0x048fe40003800118 */
[----:B----4-:R-:W-:Y:S02]  /*3320*/  VIADDMNMX R14, R9, R16, R14, PT ;  /* 0x00000010090e7246 */ /* 0x010fe4000380010e */
[----:B-----5:R-:W-:-:S02]  /*3330*/  VIADDMNMX R26, R15, R19, R26, PT ;  /* 0x000000130f1a7246 */ /* 0x020fc4000380011a */
[----:B------:R-:W-:Y:S02]  /*3340*/  VIADDMNMX R27, R16, R19, R27, PT ;  /* 0x00000013101b7246 */ /* 0x000fe4000380011b */
[C---:B------:R-:W-:Y:S02]  /*3350*/  VIADDMNMX R7, R17.reuse, R18, R24, PT ;  /* 0x0000001211077246 */ /* 0x040fe40003800118 */
[----:B------:R-:W-:Y:S02]  /*3360*/  VIADDMNMX R9, R17, R20, R14, PT ;  /* 0x0000001411097246 */ /* 0x000fe4000380010e */
[-C--:B------:R-:W-:Y:S02]  /*3370*/  VIADDMNMX R11, R18, R13.reuse, R26, PT ;  /* 0x0000000d120b7246 */ /* 0x080fe4000380011a */
[----:B------:R-:W-:Y:S02]  /*3380*/  VIADDMNMX R27, R20, R13, R27, PT ;  /* 0x0000000d141b7246 */ /* 0x000fe4000380011b */
[----:B------:R-:W-:-:S02]  /*3390*/  VIADDMNMX R7, R10, R22, R7, PT ;  /* 0x000000160a077246 */ /* 0x000fc40003800107 */
[----:B------:R-:W-:-:S03]  /*33a0*/  VIADDMNMX R9, R10, R21, R9, PT ;  /* 0x000000150a097246 */ /* 0x000fc60003800109 */
[----:B------:R-:W-:Y:S01]  /*33b0*/  STG.E desc[UR8][R4.64], R7 ;  /* 0x0000000704007986 */ /* 0x000fe2000c101908 */
[-C--:B------:R-:W-:Y:S02]  /*33c0*/  VIADDMNMX R11, R22, R0.reuse, R11, PT ;  /* 0x00000000160b7246 */ /* 0x080fe4000380010b */
[----:B------:R-:W-:Y:S01]  /*33d0*/  VIADDMNMX R21, R21, R0, R27, PT ;  /* 0x0000000015157246 */ /* 0x000fe2000380011b */
[----:B------:R-:W-:Y:S04]  /*33e0*/  STG.E desc[UR8][R4.64+0x80], R9 ;  /* 0x0000800904007986 */ /* 0x000fe8000c101908 */
[----:B------:R-:W-:Y:S04]  /*33f0*/  STG.E desc[UR8][R2.64], R11 ;  /* 0x0000000b02007986 */ /* 0x000fe8000c101908 */
[----:B------:R-:W-:Y:S01]  /*3400*/  STG.E desc[UR8][R2.64+0x80], R21 ;  /* 0x0000801502007986 */ /* 0x000fe2000c101908 */
[----:B------:R-:W-:Y:S05]  /*3410*/  EXIT ;  /* 0x000000000000794d */ /* 0x000fea0003800000 */
.L_x_1:
        /* <DEDUP_REMOVED lines=14> */
.L_x_5:


//--------------------- .text._Z6phase1Piii       --------------------------
	.section	.text._Z6phase1Piii,"ax",@progbits
	.align	128
        .global         _Z6phase1Piii
        .type           _Z6phase1Piii,@function
        .size           _Z6phase1Piii,(.L_x_6 - _Z6phase1Piii)
        .other          _Z6phase1Piii,@"STO_CUDA_ENTRY STV_DEFAULT"
_Z6phase1Piii:
.text._Z6phase1Piii:
[----:B------:R-:W-:Y:S08]  /*0000*/  LDC R1, c[0x0][0x37c] ;  /* 0x0000df00ff017b82 */ /* 0x000ff00000000800 */
[----:B------:R-:W0:Y:S01]  /*0010*/  LDC.64 R2, c[0x0][0x388] ;  /* 0x0000e200ff027b82 */ /* 0x000e220000000a00 */
[----:B------:R-:W1:Y:S01]  /*0020*/  S2R R6, SR_TID.Y ;  /* 0x0000000000067919 */ /* 0x000e620000002200 */
[----:B------:R-:W2:Y:S01]  /*0030*/  LDCU.64 UR6, c[0x0][0x358] ;  /* 0x00006b00ff0677ac */ /* 0x000ea20008000a00 */
[----:B------:R-:W3:Y:S05]  /*0040*/  S2R R8, SR_TID.X ;  /* 0x0000000000087919 */ /* 0x000eea0000002100 */
[----:B------:R-:W4:Y:S01]  /*0050*/  LDC.64 R4, c[0x0][0x380] ;  /* 0x0000e000ff047b82 */ /* 0x000f220000000a00 */
[----:B0-----:R-:W-:-:S04]  /*0060*/  IMAD.SHL.U32 R3, R3, 0x40, RZ ;  /* 0x0000004003037824 */ /* 0x001fc800078e00ff */
[----:B------:R-:W-:-:S04]  /*0070*/  IMAD R3, R3, R2, R3 ;  /* 0x0000000203037224 */ /* 0x000fc800078e0203 */
[----:B-1----:R-:W-:-:S04]  /*0080*/  IMAD R3, R6, R2, R3 ;  /* 0x0000000206037224 */ /* 0x002fc800078e0203 */
[----:B---3--:R-:W-:-:S04]  /*0090*/  IMAD.IADD R3, R3, 0x1, R8 ;  /* 0x0000000103037824 */ /* 0x008fc800078e0208 */
[----:B------:R-:W-:Y:S02]  /*00a0*/  IMAD R7, R2, 0x20, R3 ;  /* 0x0000002002077824 */ /* 0x000fe400078e0203 */
[----:B----4-:R-:W-:-:S04]  /*00b0*/  IMAD.WIDE R2, R3, 0x4, R4 ;  /* 0x0000000403027825 */ /* 0x010fc800078e0204 */
[----:B------:R-:W-:Y:S01]  /*00c0*/  IMAD.WIDE R4, R7, 0x4, R4 ;  /* 0x0000000407047825 */ /* 0x000fe200078e0204 */
[----:B--2---:R-:W2:Y:S04]  /*00d0*/  LDG.E R9, desc[UR6][R2.64+0x80] ;  /* 0x0000800602097981 */ /* 0x004ea8000c1e1900 */
[----:B------:R-:W3:Y:S04]  /*00e0*/  LDG.E R7, desc[UR6][R2.64] ;  /* 0x0000000602077981 */ /* 0x000ee8000c1e1900 */
[----:B------:R-:W4:Y:S04]  /*00f0*/  LDG.E R11, desc[UR6][R4.64] ;  /* 0x00000006040b7981 */ /* 0x000f28000c1e1900 */
[----:B------:R-:W5:Y:S01]  /*0100*/  LDG.E R13, desc[UR6][R4.64+0x80] ;  /* 0x00008006040d7981 */ /* 0x000f62000c1e1900 */
[----:B------:R-:W0:Y:S01]  /*0110*/  S2UR UR5, SR_CgaCtaId ;  /* 0x00000000000579c3 */ /* 0x000e220000008800 */
[----:B------:R-:W-:-:S02]  /*0120*/  UMOV UR4, 0x400 ;  /* 0x0000040000047882 */ /* 0x000fc40000000000 */
[----:B0-----:R-:W-:-:S06]  /*0130*/  ULEA UR4, UR5, UR4, 0x18 ;  /* 0x0000000405047291 */ /* 0x001fcc000f8ec0ff */
[----:B------:R-:W-:-:S05]  /*0140*/  LEA R6, R6, UR4, 0x8 ;  /* 0x0000000406067c11 */ /* 0x000fca000f8e40ff */
[C---:B------:R-:W-:Y:S01]  /*0150*/  IMAD R0, R8.reuse, 0x4, R6 ;  /* 0x0000000408007824 */ /* 0x040fe200078e0206 */
[----:B------:R-:W-:Y:S01]  /*0160*/  LEA R8, R8, UR4, 0x2 ;  /* 0x0000000408087c11 */ /* 0x000fe2000f8e10ff */
[----:B------:R-:W-:Y:S01]  /*0170*/  VIADD R6, R6, 0x2000 ;  /* 0x0000200006067836 */ /* 0x000fe20000000000 */
[----:B------:R-:W-:Y:S02]  /*0180*/  UMOV UR4, 0x2000 ;  /* 0x0000200000047882 */ /* 0x000fe40000000000 */
[----:B--2---:R-:W-:Y:S04]  /*0190*/  STS [R0+0x80], R9 ;  /* 0x0000800900007388 */ /* 0x004fe80000000800 */
[----:B---3--:R0:W-:Y:S04]  /*01a0*/  STS [R0], R7 ;  /* 0x0000000700007388 */ /* 0x0081e80000000800 */
[----:B----4-:R1:W-:Y:S04]  /*01b0*/  STS [R0+0x2000], R11 ;  /* 0x0020000b00007388 */ /* 0x0103e80000000800 */
[----:B-----5:R1:W-:Y:S01]  /*01c0*/  STS [R0+0x2080], R13 ;  /* 0x0020800d00007388 */ /* 0x0203e20000000800 */
[----:B------:R-:W-:Y:S06]  /*01d0*/  BAR.SYNC.DEFER_BLOCKING 0x0 ;  /* 0x0000000000007b1d */ /* 0x000fec0000010000 */
[----:B------:R1:W2:Y:S04]  /*01e0*/  LDS R15, [R0] ;  /* 0x00000000000f7984 */ /* 0x0002a80000000800 */
[----:B------:R1:W3:Y:S04]  /*01f0*/  LDS R17, [R0+0x80] ;  /* 0x0000800000117984 */ /* 0x0002e80000000800 */
[----:B------:R1:W4:Y:S04]  /*0200*/  LDS R19, [R0+0x2000] ;  /* 0x0020000000137984 */ /* 0x0003280000000800 */
[----:B------:R1:W1:Y:S01]  /*0210*/  LDS R21, [R0+0x2080] ;  /* 0x0020800000157984 */ /* 0x0002620000000800 */
[----:B0-----:R-:W-:-:S07]  /*0220*/  VIADD R7, R8, 0x400 ;  /* 0x0000040008077836 */ /* 0x001fce0000000000 */
.L_x_2:
[----:B------:R-:W-:Y:S01]  /*0230*/  LDS R10, [R7+-0x400] ;  /* 0xfffc0000070a7984 */ /* 0x000fe20000000800 */
[----:B------:R-:W-:-:S03]  /*0240*/  UIADD3 UR4, UPT, UPT, UR4, 0x20, URZ ;  /* 0x0000002004047890 */ /* 0x000fc6000fffe0ff */
[----:B------:R-:W4:Y:S01]  /*0250*/  LDS R9, [R6] ;  /* 0x0000000006097984 */ /* 0x000f220000000800 */
[----:B------:R-:W-:-:S03]  /*0260*/  UISETP.NE.AND UP0, UPT, UR4, 0x2100, UPT ;  /* 0x000021000400788c */ /* 0x000fc6000bf05270 */
[----:B------:R-:W2:Y:S04]  /*0270*/  LDS R8, [R6+-0x2000] ;  /* 0xffe0000006087984 */ /* 0x000ea80000000800 */
[----:B------:R-:W3:Y:S01]  /*0280*/  LDS R12, [R7+-0x380] ;  /* 0xfffc8000070c7984 */ /* 0x000ee20000000800 */
[C---:B0---4-:R-:W-:Y:S02]  /*0290*/  VIADDMNMX R19, R10.reuse, R9, R19, PT ;  /* 0x000000090a137246 */ /* 0x051fe40003800113 */
[----:B--2---:R-:W-:-:S03]  /*02a0*/  VIADDMNMX R15, R10, R8, R15, PT ;  /* 0x000000080a0f7246 */ /* 0x004fc6000380010f */
[----:B------:R-:W-:Y:S01]  /*02b0*/  STS [R0+0x2000], R19 ;  /* 0x0020001300007388 */ /* 0x000fe20000000800 */
[----:B---3--:R-:W-:-:S03]  /*02c0*/  VIADDMNMX R17, R12, R8, R17, PT ;  /* 0x000000080c117246 */ /* 0x008fc60003800111 */
[----:B------:R-:W-:Y:S01]  /*02d0*/  STS [R0], R15 ;  /* 0x0000000f00007388 */ /* 0x000fe20000000800 */
[----:B-1----:R-:W-:-:S03]  /*02e0*/  VIADDMNMX R9, R12, R9, R21, PT ;  /* 0x000000090c097246 */ /* 0x002fc60003800115 */
[----:B------:R-:W-:Y:S04]  /*02f0*/  STS [R0+0x80], R17 ;  /* 0x0000801100007388 */ /* 0x000fe80000000800 */
[----:B------:R-:W-:Y:S01]  /*0300*/  STS [R0+0x2080], R9 ;  /* 0x0020800900007388 */ /* 0x000fe20000000800 */
[----:B------:R-:W-:Y:S06]  /*0310*/  BAR.SYNC.DEFER_BLOCKING 0x0 ;  /* 0x0000000000007b1d */ /* 0x000fec0000010000 */
[----:B------:R-:W-:Y:S04]  /*0320*/  LDS R8, [R6+-0x1ffc] ;  /* 0xffe0040006087984 */ /* 0x000fe80000000800 */
[----:B------:R-:W0:Y:S04]  /*0330*/  LDS R10, [R7+-0x300] ;  /* 0xfffd0000070a7984 */ /* 0x000e280000000800 */
[----:B------:R-:W1:Y:S04]  /*0340*/  LDS R12, [R7+-0x280] ;  /* 0xfffd8000070c7984 */ /* 0x000e680000000800 */
[----:B------:R-:W2:Y:S01]  /*0350*/  LDS R14, [R6+0x4] ;  /* 0x00000400060e7984 */ /* 0x000ea20000000800 */
[----:B0-----:R-:W-:-:S02]  /*0360*/  VIADDMNMX R11, R10, R8, R15, PT ;  /* 0x000000080a0b7246 */ /* 0x001fc4000380010f */
[----:B-1----:R-:W-:-:S03]  /*0370*/  VIADDMNMX R13, R12, R8, R17, PT ;  /* 0x000000080c0d7246 */ /* 0x002fc60003800111 */
[----:B------:R-:W-:Y:S01]  /*0380*/  STS [R0], R11 ;  /* 0x0000000b00007388 */ /* 0x000fe20000000800 */
[----:B--2---:R-:W-:-:S03]  /*0390*/  VIADDMNMX R15, R10, R14, R19, PT ;  /* 0x0000000e0a0f7246 */ /* 0x004fc60003800113 */
[----:B------:R-:W-:Y:S01]  /*03a0*/  STS [R0+0x80], R13 ;  /* 0x0000800d00007388 */ /* 0x000fe20000000800 */
[----:B------:R-:W-:-:S03]  /*03b0*/  VIADDMNMX R17, R12, R14, R9, PT ;  /* 0x0000000e0c117246 */ /* 0x000fc60003800109 */
        /* <DEDUP_REMOVED lines=30> */
[----:B------:R-:W0:Y:S04]  /*05a0*/  LDS R10, [R7] ;  /* 0x00000000070a7984 */ /* 0x000e280000000800 */
[----:B------:R-:W1:Y:S04]  /*05b0*/  LDS R12, [R7+0x80] ;  /* 0x00008000070c7984 */ /* 0x000e680000000800 */
        /* <DEDUP_REMOVED lines=11> */
[----:B------:R-:W0:Y:S04]  /*0670*/  LDS R10, [R7+0x100] ;  /* 0x00010000070a7984 */ /* 0x000e280000000800 */
        /* <DEDUP_REMOVED lines=26> */
[----:B------:R1:W2:Y:S04]  /*0820*/  LDS R12, [R7+0x380] ;  /* 0x00038000070c7984 */ /* 0x0002a80000000800 */
[----:B------:R3:W4:Y:S01]  /*0830*/  LDS R11, [R6+0x1c] ;  /* 0x00001c00060b7984 */ /* 0x0007220000000800 */
[----:B-1----:R-:W-:-:S02]  /*0840*/  VIADD R7, R7, 0x800 ;  /* 0x0000080007077836 */ /* 0x002fc40000000000 */
[----:B---3--:R-:W-:Y:S01]  /*0850*/  VIADD R6, R6, 0x20 ;  /* 0x0000002006067836 */ /* 0x008fe20000000000 */
[-C--:B0-----:R-:W-:Y:S02]  /*0860*/  VIADDMNMX R15, R10, R8.reuse, R21, PT ;  /* 0x000000080a0f7246 */ /* 0x081fe40003800115 */
[----:B--2---:R-:W-:-:S03]  /*0870*/  VIADDMNMX R17, R12, R8, R23, PT ;  /* 0x000000080c117246 */ /* 0x004fc60003800117 */
[----:B------:R0:W-:Y:S01]  /*0880*/  STS [R0], R15 ;  /* 0x0000000f00007388 */ /* 0x0001e20000000800 */
[----:B----4-:R-:W-:-:S03]  /*0890*/  VIADDMNMX R19, R10, R11, R9, PT ;  /* 0x0000000b0a137246 */ /* 0x010fc60003800109 */
[----:B------:R0:W-:Y:S01]  /*08a0*/  STS [R0+0x80], R17 ;  /* 0x0000801100007388 */ /* 0x0001e20000000800 */
[----:B------:R-:W-:-:S03]  /*08b0*/  VIADDMNMX R21, R12, R11, R25, PT ;  /* 0x0000000b0c157246 */ /* 0x000fc60003800119 */
[----:B------:R0:W-:Y:S04]  /*08c0*/  STS [R0+0x2000], R19 ;  /* 0x0020001300007388 */ /* 0x0001e80000000800 */
[----:B------:R0:W-:Y:S01]  /*08d0*/  STS [R0+0x2080], R21 ;  /* 0x0020801500007388 */ /* 0x0001e20000000800 */
[----:B------:R-:W-:Y:S06]  /*08e0*/  BAR.SYNC.DEFER_BLOCKING 0x0 ;  /* 0x0000000000007b1d */ /* 0x000fec0000010000 */
[----:B------:R-:W-:Y:S05]  /*08f0*/  BRA.U UP0, `(.L_x_2) ;  /* 0xfffffff9004c7547 */ /* 0x000fea000b83ffff */
[----:B------:R-:W-:Y:S04]  /*0900*/  STG.E desc[UR6][R2.64], R15 ;  /* 0x0000000f02007986 */ /* 0x000fe8000c101906 */
[----:B------:R-:W-:Y:S04]  /*0910*/  STG.E desc[UR6][R2.64+0x80], R17 ;  /* 0x0000801102007986 */ /* 0x000fe8000c101906 */
[----:B------:R-:W-:Y:S04]  /*0920*/  STG.E desc[UR6][R4.64], R19 ;  /* 0x0000001304007986 */ /* 0x000fe8000c101906 */
[----:B------:R-:W-:Y:S01]  /*0930*/  STG.E desc[UR6][R4.64+0x80], R21 ;  /* 0x0000801504007986 */ /* 0x000fe2000c101906 */
[----:B------:R-:W-:Y:S05]  /*0940*/  EXIT ;  /* 0x000000000000794d */ /* 0x000fea0003800000 */
.L_x_3:
        /* <DEDUP_REMOVED lines=11> */
.L_x_6:


//--------------------- .nv.shared._Z6phase3Piii  --------------------------
	.section	.nv.shared._Z6phase3Piii,"aw",@nobits
	.sectionflags	@""
	.align	4
.nv.shared._Z6phase3Piii:
	.zero		33792


//--------------------- .nv.shared.reserved.0     --------------------------
	.section	.nv.shared.reserved.0,"aw",@nobits
	.weak		__nv_reservedSMEM_offset_0_alias
	.size		__nv_reservedSMEM_offset_0_alias, 0, 64
	.other		__nv_reservedSMEM_offset_0_alias,@"STO_CUDA_RESERVED_SHARED STV_DEFAULT"
__nv_reservedSMEM_offset_0_alias:
	.zero		0
	.zero		64


//--------------------- .nv.shared._Z6phase2Piii  --------------------------
	.section	.nv.shared._Z6phase2Piii,"aw",@nobits
	.sectionflags	@""
	.align	4
.nv.shared._Z6phase2Piii:
	.zero		33792


//--------------------- .nv.shared._Z6phase1Piii  --------------------------
	.section	.nv.shared._Z6phase1Piii,"aw",@nobits
	.sectionflags	@""
	.align	4
.nv.shared._Z6phase1Piii:
	.zero		17408


//--------------------- .nv.constant0._Z6phase3Piii --------------------------
	.section	.nv.constant0._Z6phase3Piii,"a",@progbits
	.sectionflags	@""
	.align	4
.nv.constant0._Z6phase3Piii:
	.zero		912


//--------------------- .nv.constant0._Z6phase2Piii --------------------------
	.section	.nv.constant0._Z6phase2Piii,"a",@progbits
	.sectionflags	@""
	.align	4
.nv.constant0._Z6phase2Piii:
	.zero		912


//--------------------- .nv.constant0._Z6phase1Piii --------------------------
	.section	.nv.constant0._Z6phase1Piii,"a",@progbits
	.sectionflags	@""
	.align	4
.nv.constant0._Z6phase1Piii:
	.zero		912


//--------------------- SYMBOLS --------------------------

	.type		.nv.reservedSmem.offset0,@object
	.size		.nv.reservedSmem.offset0,0x4
	.type		.nv.reservedSmem.cap,@object
	.size		.nv.reservedSmem.cap,0x4
